//
// Generated by NVIDIA NVVM Compiler
//
// Compiler Build ID: CL-36424714
// Cuda compilation tools, release 13.0, V13.0.88
// Based on NVVM 20.0.0
//

.version 9.0
.target sm_100
.address_size 64

	// .globl	_Z24convertToGrayscaleKernelP6uchar3iiPh
.const .align 4 .b8 dc_filterX[36];
.const .align 4 .b8 dc_filterY[36];

.visible .entry _Z24convertToGrayscaleKernelP6uchar3iiPh(
	.param .u64 .ptr .align 1 _Z24convertToGrayscaleKernelP6uchar3iiPh_param_0,
	.param .u32 _Z24convertToGrayscaleKernelP6uchar3iiPh_param_1,
	.param .u32 _Z24convertToGrayscaleKernelP6uchar3iiPh_param_2,
	.param .u64 .ptr .align 1 _Z24convertToGrayscaleKernelP6uchar3iiPh_param_3
)
{
	.reg .pred 	%p<4>;
	.reg .b16 	%rs<4>;
	.reg .b32 	%r<13>;
	.reg .b32 	%f<7>;
	.reg .b64 	%rd<9>;

	ld.param.u64 	%rd1, [_Z24convertToGrayscaleKernelP6uchar3iiPh_param_0];
	ld.param.u32 	%r3, [_Z24convertToGrayscaleKernelP6uchar3iiPh_param_1];
	ld.param.u32 	%r4, [_Z24convertToGrayscaleKernelP6uchar3iiPh_param_2];
	ld.param.u64 	%rd2, [_Z24convertToGrayscaleKernelP6uchar3iiPh_param_3];
	mov.u32 	%r5, %ctaid.y;
	mov.u32 	%r6, %ntid.y;
	mov.u32 	%r7, %tid.y;
	mad.lo.s32 	%r1, %r5, %r6, %r7;
	mov.u32 	%r8, %ctaid.x;
	mov.u32 	%r9, %ntid.x;
	mov.u32 	%r10, %tid.x;
	mad.lo.s32 	%r2, %r8, %r9, %r10;
	setp.ge.s32 	%p1, %r1, %r4;
	setp.ge.s32 	%p2, %r2, %r3;
	or.pred  	%p3, %p2, %p1;
	@%p3 bra 	$L__BB0_2;
	cvta.to.global.u64 	%rd3, %rd1;
	cvta.to.global.u64 	%rd4, %rd2;
	mad.lo.s32 	%r11, %r3, %r1, %r2;
	cvt.s64.s32 	%rd5, %r11;
	mul.wide.s32 	%rd6, %r11, 3;
	add.s64 	%rd7, %rd3, %rd6;
	ld.global.u8 	%rs1, [%rd7];
	cvt.rn.f32.u16 	%f1, %rs1;
	ld.global.u8 	%rs2, [%rd7+1];
	cvt.rn.f32.u16 	%f2, %rs2;
	mul.f32 	%f3, %f2, 0f3F1645A2;
	fma.rn.f32 	%f4, %f1, 0f3E991687, %f3;
	ld.global.u8 	%rs3, [%rd7+2];
	cvt.rn.f32.u16 	%f5, %rs3;
	fma.rn.f32 	%f6, %f5, 0f3DE978D5, %f4;
	cvt.rzi.u32.f32 	%r12, %f6;
	add.s64 	%rd8, %rd4, %rd5;
	st.global.u8 	[%rd8], %r12;
$L__BB0_2:
	ret;

}
	// .globl	_Z19edgeDetectionKernelPhiiPfS0_iS_
.visible .entry _Z19edgeDetectionKernelPhiiPfS0_iS_(
	.param .u64 .ptr .align 1 _Z19edgeDetectionKernelPhiiPfS0_iS__param_0,
	.param .u32 _Z19edgeDetectionKernelPhiiPfS0_iS__param_1,
	.param .u32 _Z19edgeDetectionKernelPhiiPfS0_iS__param_2,
	.param .u64 .ptr .align 1 _Z19edgeDetectionKernelPhiiPfS0_iS__param_3,
	.param .u64 .ptr .align 1 _Z19edgeDetectionKernelPhiiPfS0_iS__param_4,
	.param .u32 _Z19edgeDetectionKernelPhiiPfS0_iS__param_5,
	.param .u64 .ptr .align 1 _Z19edgeDetectionKernelPhiiPfS0_iS__param_6
)
{
	.reg .pred 	%p<14>;
	.reg .b16 	%rs<16>;
	.reg .b32 	%r<111>;
	.reg .b32 	%f<124>;
	.reg .b64 	%rd<66>;

	ld.param.u64 	%rd5, [_Z19edgeDetectionKernelPhiiPfS0_iS__param_0];
	ld.param.u32 	%r19, [_Z19edgeDetectionKernelPhiiPfS0_iS__param_1];
	ld.param.u32 	%r20, [_Z19edgeDetectionKernelPhiiPfS0_iS__param_2];
	ld.param.u64 	%rd6, [_Z19edgeDetectionKernelPhiiPfS0_iS__param_3];
	ld.param.u64 	%rd7, [_Z19edgeDetectionKernelPhiiPfS0_iS__param_4];
	ld.param.u32 	%r21, [_Z19edgeDetectionKernelPhiiPfS0_iS__param_5];
	cvta.to.global.u64 	%rd1, %rd5;
	cvta.to.global.u64 	%rd2, %rd7;
	cvta.to.global.u64 	%rd3, %rd6;
	mov.u32 	%r22, %ctaid.y;
	mov.u32 	%r23, %ntid.y;
	mov.u32 	%r24, %tid.y;
	mad.lo.s32 	%r1, %r22, %r23, %r24;
	mov.u32 	%r25, %ctaid.x;
	mov.u32 	%r26, %ntid.x;
	mov.u32 	%r27, %tid.x;
	mad.lo.s32 	%r2, %r25, %r26, %r27;
	setp.ge.s32 	%p1, %r1, %r20;
	setp.ge.s32 	%p2, %r2, %r19;
	or.pred  	%p3, %p2, %p1;
	@%p3 bra 	$L__BB1_16;
	setp.lt.s32 	%p4, %r21, 1;
	mov.f32 	%f120, 0f00000000;
	mov.f32 	%f121, %f120;
	@%p4 bra 	$L__BB1_15;
	shr.u32 	%r29, %r21, 1;
	sub.s32 	%r3, %r1, %r29;
	sub.s32 	%r4, %r2, %r29;
	add.s32 	%r5, %r19, -1;
	and.b32  	%r6, %r21, 7;
	and.b32  	%r7, %r21, 2147483640;
	mov.f32 	%f121, 0f00000000;
	mov.b32 	%r106, 0;
	mov.f32 	%f120, %f121;
$L__BB1_3:
	ld.param.u32 	%r105, [_Z19edgeDetectionKernelPhiiPfS0_iS__param_2];
	setp.lt.u32 	%p5, %r21, 8;
	mul.lo.s32 	%r9, %r106, %r21;
	add.s32 	%r31, %r3, %r106;
	max.s32 	%r32, %r31, 0;
	add.s32 	%r33, %r105, -1;
	min.s32 	%r34, %r32, %r33;
	mul.lo.s32 	%r10, %r34, %r19;
	mov.b32 	%r109, 0;
	@%p5 bra 	$L__BB1_6;
	mov.b32 	%r107, 0;
$L__BB1_5:
	.pragma "nounroll";
	add.s32 	%r36, %r107, %r9;
	mul.wide.u32 	%rd8, %r36, 4;
	add.s64 	%rd9, %rd3, %rd8;
	ld.global.f32 	%f32, [%rd9];
	add.s64 	%rd10, %rd2, %rd8;
	ld.global.f32 	%f33, [%rd10];
	add.s32 	%r37, %r4, %r107;
	max.s32 	%r38, %r37, 0;
	min.s32 	%r39, %r38, %r5;
	add.s32 	%r40, %r39, %r10;
	cvt.s64.s32 	%rd11, %r40;
	add.s64 	%rd12, %rd1, %rd11;
	ld.global.u8 	%rs1, [%rd12];
	cvt.rn.f32.u16 	%f34, %rs1;
	fma.rn.f32 	%f35, %f32, %f34, %f120;
	fma.rn.f32 	%f36, %f33, %f34, %f121;
	ld.global.f32 	%f37, [%rd9+4];
	ld.global.f32 	%f38, [%rd10+4];
	add.s32 	%r41, %r37, 1;
	max.s32 	%r42, %r41, 0;
	min.s32 	%r43, %r42, %r5;
	add.s32 	%r44, %r43, %r10;
	cvt.s64.s32 	%rd13, %r44;
	add.s64 	%rd14, %rd1, %rd13;
	ld.global.u8 	%rs2, [%rd14];
	cvt.rn.f32.u16 	%f39, %rs2;
	fma.rn.f32 	%f40, %f37, %f39, %f35;
	fma.rn.f32 	%f41, %f38, %f39, %f36;
	ld.global.f32 	%f42, [%rd9+8];
	ld.global.f32 	%f43, [%rd10+8];
	add.s32 	%r45, %r37, 2;
	max.s32 	%r46, %r45, 0;
	min.s32 	%r47, %r46, %r5;
	add.s32 	%r48, %r47, %r10;
	cvt.s64.s32 	%rd15, %r48;
	add.s64 	%rd16, %rd1, %rd15;
	ld.global.u8 	%rs3, [%rd16];
	cvt.rn.f32.u16 	%f44, %rs3;
	fma.rn.f32 	%f45, %f42, %f44, %f40;
	fma.rn.f32 	%f46, %f43, %f44, %f41;
	ld.global.f32 	%f47, [%rd9+12];
	ld.global.f32 	%f48, [%rd10+12];
	add.s32 	%r49, %r37, 3;
	max.s32 	%r50, %r49, 0;
	min.s32 	%r51, %r50, %r5;
	add.s32 	%r52, %r51, %r10;
	cvt.s64.s32 	%rd17, %r52;
	add.s64 	%rd18, %rd1, %rd17;
	ld.global.u8 	%rs4, [%rd18];
	cvt.rn.f32.u16 	%f49, %rs4;
	fma.rn.f32 	%f50, %f47, %f49, %f45;
	fma.rn.f32 	%f51, %f48, %f49, %f46;
	ld.global.f32 	%f52, [%rd9+16];
	ld.global.f32 	%f53, [%rd10+16];
	add.s32 	%r53, %r37, 4;
	max.s32 	%r54, %r53, 0;
	min.s32 	%r55, %r54, %r5;
	add.s32 	%r56, %r55, %r10;
	cvt.s64.s32 	%rd19, %r56;
	add.s64 	%rd20, %rd1, %rd19;
	ld.global.u8 	%rs5, [%rd20];
	cvt.rn.f32.u16 	%f54, %rs5;
	fma.rn.f32 	%f55, %f52, %f54, %f50;
	fma.rn.f32 	%f56, %f53, %f54, %f51;
	ld.global.f32 	%f57, [%rd9+20];
	ld.global.f32 	%f58, [%rd10+20];
	add.s32 	%r57, %r37, 5;
	max.s32 	%r58, %r57, 0;
	min.s32 	%r59, %r58, %r5;
	add.s32 	%r60, %r59, %r10;
	cvt.s64.s32 	%rd21, %r60;
	add.s64 	%rd22, %rd1, %rd21;
	ld.global.u8 	%rs6, [%rd22];
	cvt.rn.f32.u16 	%f59, %rs6;
	fma.rn.f32 	%f60, %f57, %f59, %f55;
	fma.rn.f32 	%f61, %f58, %f59, %f56;
	ld.global.f32 	%f62, [%rd9+24];
	ld.global.f32 	%f63, [%rd10+24];
	add.s32 	%r61, %r37, 6;
	max.s32 	%r62, %r61, 0;
	min.s32 	%r63, %r62, %r5;
	add.s32 	%r64, %r63, %r10;
	cvt.s64.s32 	%rd23, %r64;
	add.s64 	%rd24, %rd1, %rd23;
	ld.global.u8 	%rs7, [%rd24];
	cvt.rn.f32.u16 	%f64, %rs7;
	fma.rn.f32 	%f65, %f62, %f64, %f60;
	fma.rn.f32 	%f66, %f63, %f64, %f61;
	ld.global.f32 	%f67, [%rd9+28];
	ld.global.f32 	%f68, [%rd10+28];
	add.s32 	%r65, %r37, 7;
	max.s32 	%r66, %r65, 0;
	min.s32 	%r67, %r66, %r5;
	add.s32 	%r68, %r67, %r10;
	cvt.s64.s32 	%rd25, %r68;
	add.s64 	%rd26, %rd1, %rd25;
	ld.global.u8 	%rs8, [%rd26];
	cvt.rn.f32.u16 	%f69, %rs8;
	fma.rn.f32 	%f120, %f67, %f69, %f65;
	fma.rn.f32 	%f121, %f68, %f69, %f66;
	add.s32 	%r107, %r107, 8;
	setp.ne.s32 	%p6, %r107, %r7;
	mov.u32 	%r109, %r7;
	@%p6 bra 	$L__BB1_5;
$L__BB1_6:
	setp.eq.s32 	%p7, %r6, 0;
	@%p7 bra 	$L__BB1_14;
	add.s32 	%r69, %r6, -1;
	setp.lt.u32 	%p8, %r69, 3;
	@%p8 bra 	$L__BB1_9;
	add.s32 	%r70, %r109, %r9;
	mul.wide.u32 	%rd27, %r70, 4;
	add.s64 	%rd28, %rd3, %rd27;
	ld.global.f32 	%f71, [%rd28];
	add.s64 	%rd29, %rd2, %rd27;
	ld.global.f32 	%f72, [%rd29];
	add.s32 	%r71, %r4, %r109;
	max.s32 	%r72, %r71, 0;
	min.s32 	%r73, %r72, %r5;
	add.s32 	%r74, %r73, %r10;
	cvt.s64.s32 	%rd30, %r74;
	add.s64 	%rd31, %rd1, %rd30;
	ld.global.u8 	%rs9, [%rd31];
	cvt.rn.f32.u16 	%f73, %rs9;
	fma.rn.f32 	%f74, %f71, %f73, %f120;
	fma.rn.f32 	%f75, %f72, %f73, %f121;
	cvt.u64.u32 	%rd32, %r9;
	cvt.u64.u32 	%rd33, %r109;
	add.s64 	%rd34, %rd33, %rd32;
	shl.b64 	%rd35, %rd34, 2;
	add.s64 	%rd36, %rd3, %rd35;
	ld.global.f32 	%f76, [%rd36+4];
	add.s64 	%rd37, %rd2, %rd35;
	ld.global.f32 	%f77, [%rd37+4];
	add.s32 	%r75, %r71, 1;
	max.s32 	%r76, %r75, 0;
	min.s32 	%r77, %r76, %r5;
	add.s32 	%r78, %r77, %r10;
	cvt.s64.s32 	%rd38, %r78;
	add.s64 	%rd39, %rd1, %rd38;
	ld.global.u8 	%rs10, [%rd39];
	cvt.rn.f32.u16 	%f78, %rs10;
	fma.rn.f32 	%f79, %f76, %f78, %f74;
	fma.rn.f32 	%f80, %f77, %f78, %f75;
	ld.global.f32 	%f81, [%rd36+8];
	ld.global.f32 	%f82, [%rd37+8];
	add.s32 	%r79, %r71, 2;
	max.s32 	%r80, %r79, 0;
	min.s32 	%r81, %r80, %r5;
	add.s32 	%r82, %r81, %r10;
	cvt.s64.s32 	%rd40, %r82;
	add.s64 	%rd41, %rd1, %rd40;
	ld.global.u8 	%rs11, [%rd41];
	cvt.rn.f32.u16 	%f83, %rs11;
	fma.rn.f32 	%f84, %f81, %f83, %f79;
	fma.rn.f32 	%f85, %f82, %f83, %f80;
	ld.global.f32 	%f86, [%rd36+12];
	ld.global.f32 	%f87, [%rd37+12];
	add.s32 	%r83, %r71, 3;
	max.s32 	%r84, %r83, 0;
	min.s32 	%r85, %r84, %r5;
	add.s32 	%r86, %r85, %r10;
	cvt.s64.s32 	%rd42, %r86;
	add.s64 	%rd43, %rd1, %rd42;
	ld.global.u8 	%rs12, [%rd43];
	cvt.rn.f32.u16 	%f88, %rs12;
	fma.rn.f32 	%f120, %f86, %f88, %f84;
	fma.rn.f32 	%f121, %f87, %f88, %f85;
	add.s32 	%r109, %r109, 4;
$L__BB1_9:
	and.b32  	%r87, %r21, 3;
	setp.eq.s32 	%p9, %r87, 0;
	@%p9 bra 	$L__BB1_14;
	setp.eq.s32 	%p10, %r87, 1;
	@%p10 bra 	$L__BB1_12;
	add.s32 	%r88, %r109, %r9;
	mul.wide.u32 	%rd44, %r88, 4;
	add.s64 	%rd45, %rd3, %rd44;
	ld.global.f32 	%f90, [%rd45];
	add.s64 	%rd46, %rd2, %rd44;
	ld.global.f32 	%f91, [%rd46];
	add.s32 	%r89, %r4, %r109;
	max.s32 	%r90, %r89, 0;
	min.s32 	%r91, %r90, %r5;
	add.s32 	%r92, %r91, %r10;
	cvt.s64.s32 	%rd47, %r92;
	add.s64 	%rd48, %rd1, %rd47;
	ld.global.u8 	%rs13, [%rd48];
	cvt.rn.f32.u16 	%f92, %rs13;
	fma.rn.f32 	%f93, %f90, %f92, %f120;
	fma.rn.f32 	%f94, %f91, %f92, %f121;
	cvt.u64.u32 	%rd49, %r9;
	cvt.u64.u32 	%rd50, %r109;
	add.s64 	%rd51, %rd50, %rd49;
	shl.b64 	%rd52, %rd51, 2;
	add.s64 	%rd53, %rd3, %rd52;
	ld.global.f32 	%f95, [%rd53+4];
	add.s64 	%rd54, %rd2, %rd52;
	ld.global.f32 	%f96, [%rd54+4];
	add.s32 	%r93, %r89, 1;
	max.s32 	%r94, %r93, 0;
	min.s32 	%r95, %r94, %r5;
	add.s32 	%r96, %r95, %r10;
	cvt.s64.s32 	%rd55, %r96;
	add.s64 	%rd56, %rd1, %rd55;
	ld.global.u8 	%rs14, [%rd56];
	cvt.rn.f32.u16 	%f97, %rs14;
	fma.rn.f32 	%f120, %f95, %f97, %f93;
	fma.rn.f32 	%f121, %f96, %f97, %f94;
	add.s32 	%r109, %r109, 2;
$L__BB1_12:
	and.b32  	%r97, %r21, 1;
	setp.eq.b32 	%p11, %r97, 1;
	not.pred 	%p12, %p11;
	@%p12 bra 	$L__BB1_14;
	add.s32 	%r98, %r109, %r9;
	mul.wide.u32 	%rd57, %r98, 4;
	add.s64 	%rd58, %rd3, %rd57;
	ld.global.f32 	%f98, [%rd58];
	add.s64 	%rd59, %rd2, %rd57;
	ld.global.f32 	%f99, [%rd59];
	add.s32 	%r99, %r4, %r109;
	max.s32 	%r100, %r99, 0;
	min.s32 	%r101, %r100, %r5;
	add.s32 	%r102, %r101, %r10;
	cvt.s64.s32 	%rd60, %r102;
	add.s64 	%rd61, %rd1, %rd60;
	ld.global.u8 	%rs15, [%rd61];
	cvt.rn.f32.u16 	%f100, %rs15;
	fma.rn.f32 	%f120, %f98, %f100, %f120;
	fma.rn.f32 	%f121, %f99, %f100, %f121;
$L__BB1_14:
	add.s32 	%r106, %r106, 1;
	setp.ne.s32 	%p13, %r106, %r21;
	@%p13 bra 	$L__BB1_3;
$L__BB1_15:
	ld.param.u64 	%rd65, [_Z19edgeDetectionKernelPhiiPfS0_iS__param_6];
	abs.f32 	%f101, %f120;
	abs.f32 	%f102, %f121;
	add.f32 	%f103, %f101, %f102;
	cvt.rzi.u32.f32 	%r103, %f103;
	mad.lo.s32 	%r104, %r19, %r1, %r2;
	cvt.s64.s32 	%rd62, %r104;
	cvta.to.global.u64 	%rd63, %rd65;
	add.s64 	%rd64, %rd63, %rd62;
	st.global.u8 	[%rd64], %r103;
$L__BB1_16:
	ret;

}
	// .globl	_Z31computeMinimumEnergyOnRowKernelPhiiiPjS0_
.visible .entry _Z31computeMinimumEnergyOnRowKernelPhiiiPjS0_(
	.param .u64 .ptr .align 1 _Z31computeMinimumEnergyOnRowKernelPhiiiPjS0__param_0,
	.param .u32 _Z31computeMinimumEnergyOnRowKernelPhiiiPjS0__param_1,
	.param .u32 _Z31computeMinimumEnergyOnRowKernelPhiiiPjS0__param_2,
	.param .u32 _Z31computeMinimumEnergyOnRowKernelPhiiiPjS0__param_3,
	.param .u64 .ptr .align 1 _Z31computeMinimumEnergyOnRowKernelPhiiiPjS0__param_4,
	.param .u64 .ptr .align 1 _Z31computeMinimumEnergyOnRowKernelPhiiiPjS0__param_5
)
{
	.reg .pred 	%p<6>;
	.reg .b32 	%r<32>;
	.reg .b64 	%rd<20>;

	ld.param.u64 	%rd2, [_Z31computeMinimumEnergyOnRowKernelPhiiiPjS0__param_0];
	ld.param.u32 	%r10, [_Z31computeMinimumEnergyOnRowKernelPhiiiPjS0__param_1];
	ld.param.u32 	%r11, [_Z31computeMinimumEnergyOnRowKernelPhiiiPjS0__param_3];
	ld.param.u64 	%rd4, [_Z31computeMinimumEnergyOnRowKernelPhiiiPjS0__param_4];
	ld.param.u64 	%rd3, [_Z31computeMinimumEnergyOnRowKernelPhiiiPjS0__param_5];
	cvta.to.global.u64 	%rd1, %rd4;
	mov.u32 	%r12, %ctaid.x;
	mov.u32 	%r13, %ntid.x;
	mov.u32 	%r14, %tid.x;
	mad.lo.s32 	%r1, %r12, %r13, %r14;
	setp.ge.s32 	%p1, %r1, %r10;
	@%p1 bra 	$L__BB2_7;
	setp.ne.s32 	%p2, %r1, 0;
	@%p2 bra 	$L__BB2_3;
	add.s32 	%r22, %r11, -1;
	mul.lo.s32 	%r31, %r22, %r10;
	add.s32 	%r30, %r31, 1;
	bra.uni 	$L__BB2_6;
$L__BB2_3:
	add.s32 	%r15, %r10, -1;
	setp.ne.s32 	%p3, %r1, %r15;
	@%p3 bra 	$L__BB2_5;
	add.s32 	%r21, %r11, -1;
	mad.lo.s32 	%r30, %r21, %r10, %r1;
	add.s32 	%r31, %r30, -1;
	bra.uni 	$L__BB2_6;
$L__BB2_5:
	add.s32 	%r16, %r11, -1;
	mad.lo.s32 	%r17, %r16, %r10, %r1;
	add.s32 	%r30, %r17, 1;
	mul.wide.s32 	%rd5, %r17, 4;
	add.s64 	%rd6, %rd1, %rd5;
	ld.global.u32 	%r18, [%rd6];
	ld.global.u32 	%r19, [%rd6+-4];
	setp.ge.u32 	%p4, %r18, %r19;
	selp.s32 	%r20, -1, 0, %p4;
	add.s32 	%r31, %r17, %r20;
$L__BB2_6:
	mul.wide.s32 	%rd7, %r30, 4;
	add.s64 	%rd8, %rd1, %rd7;
	ld.global.u32 	%r23, [%rd8];
	mul.wide.s32 	%rd9, %r31, 4;
	add.s64 	%rd10, %rd1, %rd9;
	ld.global.u32 	%r24, [%rd10];
	setp.lt.u32 	%p5, %r23, %r24;
	selp.b32 	%r25, %r30, %r31, %p5;
	mad.lo.s32 	%r26, %r11, %r10, %r1;
	cvt.s64.s32 	%rd11, %r26;
	cvta.to.global.u64 	%rd12, %rd2;
	add.s64 	%rd13, %rd12, %rd11;
	ld.global.u8 	%r27, [%rd13];
	mul.wide.s32 	%rd14, %r25, 4;
	add.s64 	%rd15, %rd1, %rd14;
	ld.global.u32 	%r28, [%rd15];
	add.s32 	%r29, %r28, %r27;
	mul.wide.s32 	%rd16, %r26, 4;
	add.s64 	%rd17, %rd1, %rd16;
	st.global.u32 	[%rd17], %r29;
	cvta.to.global.u64 	%rd18, %rd3;
	add.s64 	%rd19, %rd18, %rd16;
	st.global.u32 	[%rd19], %r25;
$L__BB2_7:
	ret;

}


// ===== COMPILED SASS (sm_100) =====

	.target	sm_100

	.elftype	@"ET_EXEC"


//--------------------- .note.nv.tkinfo           --------------------------
	.section	.note.nv.tkinfo,"",@"SHT_NOTE"
	.sectionflags	@"SHF_NOTE_NV_TKINFO"
	.tkinfo
        /*0018*/ 	.word	0x00000002
        /*0030*/ 	.string	""
        /*0030*/ 	.string	"ptxas"
        /*0030*/ 	.string	"Cuda compilation tools, release 13.0, V13.0.88"
        /*0030*/ 	.string	"Build cuda_13.0.r13.0/compiler.36424714_0"
        /*0030*/ 	.string	"-arch sm_100 -m 64 "



//--------------------- .note.nv.cuinfo           --------------------------
	.section	.note.nv.cuinfo,"",@"SHT_NOTE"
	.sectionflags	@"SHF_NOTE_NV_CUINFO"
        /*0018*/ 	.short	0x0002
        /*001a*/ 	.short	0x0064
        /*001c*/ 	.short	0x0082
	.zero		2


//--------------------- .nv.info                  --------------------------
	.section	.nv.info,"",@"SHT_CUDA_INFO"
	.align	4


	//----- nvinfo : EIATTR_REGCOUNT
	.align		4
        /*0000*/ 	.byte	0x04, 0x2f
        /*0002*/ 	.short	(.L_3 - .L_2)
	.align		4
.L_2:
        /*0004*/ 	.word	index@(_Z24convertToGrayscaleKernelP6uchar3iiPh)
        /*0008*/ 	.word	0x0000000c


	//----- nvinfo : EIATTR_FRAME_SIZE
	.align		4
.L_3:
        /*000c*/ 	.byte	0x04, 0x11
        /*000e*/ 	.short	(.L_5 - .L_4)
	.align		4
.L_4:
        /*0010*/ 	.word	index@(_Z24convertToGrayscaleKernelP6uchar3iiPh)
        /*0014*/ 	.word	0x00000000


	//----- nvinfo : EIATTR_REGCOUNT
	.align		4
.L_5:
        /*0018*/ 	.byte	0x04, 0x2f
        /*001a*/ 	.short	(.L_7 - .L_6)
	.align		4
.L_6:
        /*001c*/ 	.word	index@(_Z19edgeDetectionKernelPhiiPfS0_iS_)
        /*0020*/ 	.word	0x00000020


	//----- nvinfo : EIATTR_FRAME_SIZE
	.align		4
.L_7:
        /*0024*/ 	.byte	0x04, 0x11
        /*0026*/ 	.short	(.L_9 - .L_8)
	.align		4
.L_8:
        /*0028*/ 	.word	index@(_Z19edgeDetectionKernelPhiiPfS0_iS_)
        /*002c*/ 	.word	0x00000000


	//----- nvinfo : EIATTR_REGCOUNT
	.align		4
.L_9:
        /*0030*/ 	.byte	0x04, 0x2f
        /*0032*/ 	.short	(.L_11 - .L_10)
	.align		4
.L_10:
        /*0034*/ 	.word	index@(_Z31computeMinimumEnergyOnRowKernelPhiiiPjS0_)
        /*0038*/ 	.word	0x00000012


	//----- nvinfo : EIATTR_FRAME_SIZE
	.align		4
.L_11:
        /*003c*/ 	.byte	0x04, 0x11
        /*003e*/ 	.short	(.L_13 - .L_12)
	.align		4
.L_12:
        /*0040*/ 	.word	index@(_Z31computeMinimumEnergyOnRowKernelPhiiiPjS0_)
        /*0044*/ 	.word	0x00000000


	//----- nvinfo : EIATTR_MIN_STACK_SIZE
	.align		4
.L_13:
        /*0048*/ 	.byte	0x04, 0x12
        /*004a*/ 	.short	(.L_15 - .L_14)
	.align		4
.L_14:
        /*004c*/ 	.word	index@(_Z31computeMinimumEnergyOnRowKernelPhiiiPjS0_)
        /*0050*/ 	.word	0x00000000


	//----- nvinfo : EIATTR_MIN_STACK_SIZE
	.align		4
.L_15:
        /*0054*/ 	.byte	0x04, 0x12
        /*0056*/ 	.short	(.L_17 - .L_16)
	.align		4
.L_16:
        /*0058*/ 	.word	index@(_Z19edgeDetectionKernelPhiiPfS0_iS_)
        /*005c*/ 	.word	0x00000000


	//----- nvinfo : EIATTR_MIN_STACK_SIZE
	.align		4
.L_17:
        /*0060*/ 	.byte	0x04, 0x12
        /*0062*/ 	.short	(.L_19 - .L_18)
	.align		4
.L_18:
        /*0064*/ 	.word	index@(_Z24convertToGrayscaleKernelP6uchar3iiPh)
        /*0068*/ 	.word	0x00000000
.L_19:


//--------------------- .nv.compat                --------------------------
	.section	.nv.compat,"",@"SHT_CUDA_COMPAT_INFO"
	.align	4
        /*0000*/ 	.byte	0x02, 0x09, 0x00, 0x00, 0x02, 0x02, 0x01, 0x00, 0x02, 0x05, 0x05, 0x00, 0x03, 0x07, 0x01, 0x01
        /*0010*/ 	.byte	0x02, 0x03, 0x00, 0x00, 0x02, 0x06, 0x01, 0x00, 0x04, 0x0b, 0x08, 0x00, 0x09, 0x00, 0x00, 0x00
        /*0020*/ 	.byte	0x00, 0x00, 0x00, 0x00


//--------------------- .nv.info._Z31computeMinimumEnergyOnRowKernelPhiiiPjS0_ --------------------------
	.section	.nv.info._Z31computeMinimumEnergyOnRowKernelPhiiiPjS0_,"",@"SHT_CUDA_INFO"
	.sectionflags	@""
	.align	4


	//----- nvinfo : EIATTR_CUDA_API_VERSION
	.align		4
        /*0000*/ 	.byte	0x04, 0x37
        /*0002*/ 	.short	(.L_21 - .L_20)
.L_20:
        /*0004*/ 	.word	0x00000082


	//----- nvinfo : EIATTR_KPARAM_INFO
	.align		4
.L_21:
        /*0008*/ 	.byte	0x04, 0x17
        /*000a*/ 	.short	(.L_23 - .L_22)
.L_22:
        /*000c*/ 	.word	0x00000000
        /*0010*/ 	.short	0x0005
        /*0012*/ 	.short	0x0020
        /*0014*/ 	.byte	0x00, 0xf5, 0x21, 0x00


	//----- nvinfo : EIATTR_KPARAM_INFO
	.align		4
.L_23:
        /*0018*/ 	.byte	0x04, 0x17
        /*001a*/ 	.short	(.L_25 - .L_24)
.L_24:
        /*001c*/ 	.word	0x00000000
        /*0020*/ 	.short	0x0004
        /*0022*/ 	.short	0x0018
        /*0024*/ 	.byte	0x00, 0xf5, 0x21, 0x00


	//----- nvinfo : EIATTR_KPARAM_INFO
	.align		4
.L_25:
        /*0028*/ 	.byte	0x04, 0x17
        /*002a*/ 	.short	(.L_27 - .L_26)
.L_26:
        /*002c*/ 	.word	0x00000000
        /*0030*/ 	.short	0x0003
        /*0032*/ 	.short	0x0010
        /*0034*/ 	.byte	0x00, 0xf0, 0x11, 0x00


	//----- nvinfo : EIATTR_KPARAM_INFO
	.align		4
.L_27:
        /*0038*/ 	.byte	0x04, 0x17
        /*003a*/ 	.short	(.L_29 - .L_28)
.L_28:
        /*003c*/ 	.word	0x00000000
        /*0040*/ 	.short	0x0002
        /*0042*/ 	.short	0x000c
        /*0044*/ 	.byte	0x00, 0xf0, 0x11, 0x00


	//----- nvinfo : EIATTR_KPARAM_INFO
	.align		4
.L_29:
        /*0048*/ 	.byte	0x04, 0x17
        /*004a*/ 	.short	(.L_31 - .L_30)
.L_30:
        /*004c*/ 	.word	0x00000000
        /*0050*/ 	.short	0x0001
        /*0052*/ 	.short	0x0008
        /*0054*/ 	.byte	0x00, 0xf0, 0x11, 0x00


	//----- nvinfo : EIATTR_KPARAM_INFO
	.align		4
.L_31:
        /*0058*/ 	.byte	0x04, 0x17
        /*005a*/ 	.short	(.L_33 - .L_32)
.L_32:
        /*005c*/ 	.word	0x00000000
        /*0060*/ 	.short	0x0000
        /*0062*/ 	.short	0x0000
        /*0064*/ 	.byte	0x00, 0xf5, 0x21, 0x00


	//----- nvinfo : EIATTR_SPARSE_MMA_MASK
	.align		4
.L_33:
        /*0068*/ 	.byte	0x03, 0x50
        /*006a*/ 	.short	0x0000


	//----- nvinfo : EIATTR_MAXREG_COUNT
	.align		4
        /*006c*/ 	.byte	0x03, 0x1b
        /*006e*/ 	.short	0x00ff


	//----- nvinfo : EIATTR_MERCURY_ISA_VERSION
	.align		4
        /*0070*/ 	.byte	0x03, 0x5f
        /*0072*/ 	.short	0x0101


	//----- nvinfo : EIATTR_VRC_CTA_INIT_COUNT
	.align		4
        /*0074*/ 	.byte	0x02, 0x4a
	.zero		1
	.zero		1


	//----- nvinfo : EIATTR_EXIT_INSTR_OFFSETS
	.align		4
        /*0078*/ 	.byte	0x04, 0x1c
        /*007a*/ 	.short	(.L_35 - .L_34)


	//   ....[0]....
.L_34:
        /*007c*/ 	.word	0x00000070


	//   ....[1]....
        /*0080*/ 	.word	0x00000330


	//----- nvinfo : EIATTR_CRS_STACK_SIZE
	.align		4
.L_35:
        /*0084*/ 	.byte	0x04, 0x1e
        /*0086*/ 	.short	(.L_37 - .L_36)
.L_36:
        /*0088*/ 	.word	0x00000000


	//----- nvinfo : EIATTR_CBANK_PARAM_SIZE
	.align		4
.L_37:
        /*008c*/ 	.byte	0x03, 0x19
        /*008e*/ 	.short	0x0028


	//----- nvinfo : EIATTR_PARAM_CBANK
	.align		4
        /*0090*/ 	.byte	0x04, 0x0a
        /*0092*/ 	.short	(.L_39 - .L_38)
	.align		4
.L_38:
        /*0094*/ 	.word	index@(.nv.constant0._Z31computeMinimumEnergyOnRowKernelPhiiiPjS0_)
        /*0098*/ 	.short	0x0380
        /*009a*/ 	.short	0x0028


	//----- nvinfo : EIATTR_SW_WAR
	.align		4
.L_39:
        /*009c*/ 	.byte	0x04, 0x36
        /*009e*/ 	.short	(.L_41 - .L_40)
.L_40:
        /*00a0*/ 	.word	0x00000008
.L_41:


//--------------------- .nv.info._Z19edgeDetectionKernelPhiiPfS0_iS_ --------------------------
	.section	.nv.info._Z19edgeDetectionKernelPhiiPfS0_iS_,"",@"SHT_CUDA_INFO"
	.sectionflags	@""
	.align	4


	//----- nvinfo : EIATTR_CUDA_API_VERSION
	.align		4
        /*0000*/ 	.byte	0x04, 0x37
        /*0002*/ 	.short	(.L_43 - .L_42)
.L_42:
        /*0004*/ 	.word	0x00000082


	//----- nvinfo : EIATTR_KPARAM_INFO
	.align		4
.L_43:
        /*0008*/ 	.byte	0x04, 0x17
        /*000a*/ 	.short	(.L_45 - .L_44)
.L_44:
        /*000c*/ 	.word	0x00000000
        /*0010*/ 	.short	0x0006
        /*0012*/ 	.short	0x0028
        /*0014*/ 	.byte	0x00, 0xf5, 0x21, 0x00


	//----- nvinfo : EIATTR_KPARAM_INFO
	.align		4
.L_45:
        /*0018*/ 	.byte	0x04, 0x17
        /*001a*/ 	.short	(.L_47 - .L_46)
.L_46:
        /*001c*/ 	.word	0x00000000
        /*0020*/ 	.short	0x0005
        /*0022*/ 	.short	0x0020
        /*0024*/ 	.byte	0x00, 0xf0, 0x11, 0x00


	//----- nvinfo : EIATTR_KPARAM_INFO
	.align		4
.L_47:
        /*0028*/ 	.byte	0x04, 0x17
        /*002a*/ 	.short	(.L_49 - .L_48)
.L_48:
        /*002c*/ 	.word	0x00000000
        /*0030*/ 	.short	0x0004
        /*0032*/ 	.short	0x0018
        /*0034*/ 	.byte	0x00, 0xf5, 0x21, 0x00


	//----- nvinfo : EIATTR_KPARAM_INFO
	.align		4
.L_49:
        /*0038*/ 	.byte	0x04, 0x17
        /*003a*/ 	.short	(.L_51 - .L_50)
.L_50:
        /*003c*/ 	.word	0x00000000
        /*0040*/ 	.short	0x0003
        /*0042*/ 	.short	0x0010
        /*0044*/ 	.byte	0x00, 0xf5, 0x21, 0x00


	//----- nvinfo : EIATTR_KPARAM_INFO
	.align		4
.L_51:
        /*0048*/ 	.byte	0x04, 0x17
        /*004a*/ 	.short	(.L_53 - .L_52)
.L_52:
        /*004c*/ 	.word	0x00000000
        /*0050*/ 	.short	0x0002
        /*0052*/ 	.short	0x000c
        /*0054*/ 	.byte	0x00, 0xf0, 0x11, 0x00


	//----- nvinfo : EIATTR_KPARAM_INFO
	.align		4
.L_53:
        /*0058*/ 	.byte	0x04, 0x17
        /*005a*/ 	.short	(.L_55 - .L_54)
.L_54:
        /*005c*/ 	.word	0x00000000
        /*0060*/ 	.short	0x0001
        /*0062*/ 	.short	0x0008
        /*0064*/ 	.byte	0x00, 0xf0, 0x11, 0x00


	//----- nvinfo : EIATTR_KPARAM_INFO
	.align		4
.L_55:
        /*0068*/ 	.byte	0x04, 0x17
        /*006a*/ 	.short	(.L_57 - .L_56)
.L_56:
        /*006c*/ 	.word	0x00000000
        /*0070*/ 	.short	0x0000
        /*0072*/ 	.short	0x0000
        /*0074*/ 	.byte	0x00, 0xf5, 0x21, 0x00


	//----- nvinfo : EIATTR_SPARSE_MMA_MASK
	.align		4
.L_57:
        /*0078*/ 	.byte	0x03, 0x50
        /*007a*/ 	.short	0x0000


	//----- nvinfo : EIATTR_MAXREG_COUNT
	.align		4
        /*007c*/ 	.byte	0x03, 0x1b
        /*007e*/ 	.short	0x00ff


	//----- nvinfo : EIATTR_MERCURY_ISA_VERSION
	.align		4
        /*0080*/ 	.byte	0x03, 0x5f
        /*0082*/ 	.short	0x0101


	//----- nvinfo : EIATTR_VRC_CTA_INIT_COUNT
	.align		4
        /*0084*/ 	.byte	0x02, 0x4a
	.zero		1
	.zero		1


	//----- nvinfo : EIATTR_EXIT_INSTR_OFFSETS
	.align		4
        /*0088*/ 	.byte	0x04, 0x1c
        /*008a*/ 	.short	(.L_59 - .L_58)


	//   ....[0]....
.L_58:
        /*008c*/ 	.word	0x000000c0


	//   ....[1]....
        /*0090*/ 	.word	0x00001180


	//----- nvinfo : EIATTR_CBANK_PARAM_SIZE
	.align		4
.L_59:
        /*0094*/ 	.byte	0x03, 0x19
        /*0096*/ 	.short	0x0030


	//----- nvinfo : EIATTR_PARAM_CBANK
	.align		4
        /*0098*/ 	.byte	0x04, 0x0a
        /*009a*/ 	.short	(.L_61 - .L_60)
	.align		4
.L_60:
        /*009c*/ 	.word	index@(.nv.constant0._Z19edgeDetectionKernelPhiiPfS0_iS_)
        /*00a0*/ 	.short	0x0380
        /*00a2*/ 	.short	0x0030


	//----- nvinfo : EIATTR_SW_WAR
	.align		4
.L_61:
        /*00a4*/ 	.byte	0x04, 0x36
        /*00a6*/ 	.short	(.L_63 - .L_62)
.L_62:
        /*00a8*/ 	.word	0x00000008
.L_63:


//--------------------- .nv.info._Z24convertToGrayscaleKernelP6uchar3iiPh --------------------------
	.section	.nv.info._Z24convertToGrayscaleKernelP6uchar3iiPh,"",@"SHT_CUDA_INFO"
	.sectionflags	@""
	.align	4


	//----- nvinfo : EIATTR_CUDA_API_VERSION
	.align		4
        /*0000*/ 	.byte	0x04, 0x37
        /*0002*/ 	.short	(.L_65 - .L_64)
.L_64:
        /*0004*/ 	.word	0x00000082


	//----- nvinfo : EIATTR_KPARAM_INFO
	.align		4
.L_65:
        /*0008*/ 	.byte	0x04, 0x17
        /*000a*/ 	.short	(.L_67 - .L_66)
.L_66:
        /*000c*/ 	.word	0x00000000
        /*0010*/ 	.short	0x0003
        /*0012*/ 	.short	0x0010
        /*0014*/ 	.byte	0x00, 0xf5, 0x21, 0x00


	//----- nvinfo : EIATTR_KPARAM_INFO
	.align		4
.L_67:
        /*0018*/ 	.byte	0x04, 0x17
        /*001a*/ 	.short	(.L_69 - .L_68)
.L_68:
        /*001c*/ 	.word	0x00000000
        /*0020*/ 	.short	0x0002
        /*0022*/ 	.short	0x000c
        /*0024*/ 	.byte	0x00, 0xf0, 0x11, 0x00


	//----- nvinfo : EIATTR_KPARAM_INFO
	.align		4
.L_69:
        /*0028*/ 	.byte	0x04, 0x17
        /*002a*/ 	.short	(.L_71 - .L_70)
.L_70:
        /*002c*/ 	.word	0x00000000
        /*0030*/ 	.short	0x0001
        /*0032*/ 	.short	0x0008
        /*0034*/ 	.byte	0x00, 0xf0, 0x11, 0x00


	//----- nvinfo : EIATTR_KPARAM_INFO
	.align		4
.L_71:
        /*0038*/ 	.byte	0x04, 0x17
        /*003a*/ 	.short	(.L_73 - .L_72)
.L_72:
        /*003c*/ 	.word	0x00000000
        /*0040*/ 	.short	0x0000
        /*0042*/ 	.short	0x0000
        /*0044*/ 	.byte	0x00, 0xf5, 0x21, 0x00


	//----- nvinfo : EIATTR_SPARSE_MMA_MASK
	.align		4
.L_73:
        /*0048*/ 	.byte	0x03, 0x50
        /*004a*/ 	.short	0x0000


	//----- nvinfo : EIATTR_MAXREG_COUNT
	.align		4
        /*004c*/ 	.byte	0x03, 0x1b
        /*004e*/ 	.short	0x00ff


	//----- nvinfo : EIATTR_MERCURY_ISA_VERSION
	.align		4
        /*0050*/ 	.byte	0x03, 0x5f
        /*0052*/ 	.short	0x0101


	//----- nvinfo : EIATTR_VRC_CTA_INIT_COUNT
	.align		4
        /*0054*/ 	.byte	0x02, 0x4a
	.zero		1
	.zero		1


	//----- nvinfo : EIATTR_EXIT_INSTR_OFFSETS
	.align		4
        /*0058*/ 	.byte	0x04, 0x1c
        /*005a*/ 	.short	(.L_75 - .L_74)


	//   ....[0]....
.L_74:
        /*005c*/ 	.word	0x000000c0


	//   ....[1]....
        /*0060*/ 	.word	0x000001f0


	//----- nvinfo : EIATTR_CBANK_PARAM_SIZE
	.align		4
.L_75:
        /*0064*/ 	.byte	0x03, 0x19
        /*0066*/ 	.short	0x0018


	//----- nvinfo : EIATTR_PARAM_CBANK
	.align		4
        /*0068*/ 	.byte	0x04, 0x0a
        /*006a*/ 	.short	(.L_77 - .L_76)
	.align		4
.L_76:
        /*006c*/ 	.word	index@(.nv.constant0._Z24convertToGrayscaleKernelP6uchar3iiPh)
        /*0070*/ 	.short	0x0380
        /*0072*/ 	.short	0x0018


	//----- nvinfo : EIATTR_SW_WAR
	.align		4
.L_77:
        /*0074*/ 	.byte	0x04, 0x36
        /*0076*/ 	.short	(.L_79 - .L_78)
.L_78:
        /*0078*/ 	.word	0x00000008
.L_79:


//--------------------- .nv.callgraph             --------------------------
	.section	.nv.callgraph,"",@"SHT_CUDA_CALLGRAPH"
	.align	4
	.sectionentsize	8
	.align		4
        /*0000*/ 	.word	0x00000000
	.align		4
        /*0004*/ 	.word	0xffffffff
	.align		4
        /*0008*/ 	.word	0x00000000
	.align		4
        /*000c*/ 	.word	0xfffffffe
	.align		4
        /*0010*/ 	.word	0x00000000
	.align		4
        /*0014*/ 	.word	0xfffffffd
	.align		4
        /*0018*/ 	.word	0x00000000
	.align		4
        /*001c*/ 	.word	0xfffffffc


//--------------------- .nv.constant3             --------------------------
	.section	.nv.constant3,"a",@progbits
	.align	4
.nv.constant3:
	.type		dc_filterX,@object
	.size		dc_filterX,(dc_filterY - dc_filterX)
dc_filterX:
	.zero		36
	.type		dc_filterY,@object
	.size		dc_filterY,(.L_1 - dc_filterY)
dc_filterY:
	.zero		36
.L_1:


//--------------------- .text._Z31computeMinimumEnergyOnRowKernelPhiiiPjS0_ --------------------------
	.section	.text._Z31computeMinimumEnergyOnRowKernelPhiiiPjS0_,"ax",@progbits
	.align	128
        .global         _Z31computeMinimumEnergyOnRowKernelPhiiiPjS0_
        .type           _Z31computeMinimumEnergyOnRowKernelPhiiiPjS0_,@function
        .size           _Z31computeMinimumEnergyOnRowKernelPhiiiPjS0_,(.L_x_12 - _Z31computeMinimumEnergyOnRowKernelPhiiiPjS0_)
        .other          _Z31computeMinimumEnergyOnRowKernelPhiiiPjS0_,@"STO_CUDA_ENTRY STV_DEFAULT"
_Z31computeMinimumEnergyOnRowKernelPhiiiPjS0_:
.text._Z31computeMinimumEnergyOnRowKernelPhiiiPjS0_:
[----:B------:R-:W-:Y:S01]  /*0000*/  LDC R1, c[0x0][0x37c] ;  /* 0x0000df00ff017b82 */ /* 0x000fe20000000800 */
[----:B------:R-:W0:Y:S07]  /*0010*/  S2R R3, SR_TID.X ;  /* 0x0000000000037919 */ /* 0x000e2e0000002100 */
[----:B------:R-:W0:Y:S01]  /*0020*/  S2UR UR4, SR_CTAID.X ;  /* 0x00000000000479c3 */ /* 0x000e220000002500 */
[----:B------:R-:W1:Y:S07]  /*0030*/  LDCU UR5, c[0x0][0x388] ;  /* 0x00007100ff0577ac */ /* 0x000e6e0008000800 */
[----:B------:R-:W0:Y:S02]  /*0040*/  LDC R0, c[0x0][0x360] ;  /* 0x0000d800ff007b82 */ /* 0x000e240000000800 */
[----:B0-----:R-:W-:-:S05]  /*0050*/  IMAD R0, R0, UR4, R3 ;  /* 0x0000000400007c24 */ /* 0x001fca000f8e0203 */
[----:B-1----:R-:W-:-:S13]  /*0060*/  ISETP.GE.AND P0, PT, R0, UR5, PT ;  /* 0x0000000500007c0c */ /* 0x002fda000bf06270 */
[----:B------:R-:W-:Y:S05]  /*0070*/  @P0 EXIT ;  /* 0x000000000000094d */ /* 0x000fea0003800000 */
[----:B------:R-:W0:Y:S01]  /*0080*/  LDC R15, c[0x0][0x390] ;  /* 0x0000e400ff0f7b82 */ /* 0x000e220000000800 */
[----:B------:R-:W-:Y:S01]  /*0090*/  ISETP.NE.AND P0, PT, R0, RZ, PT ;  /* 0x000000ff0000720c */ /* 0x000fe20003f05270 */
[----:B------:R-:W1:Y:S01]  /*00a0*/  LDCU.64 UR6, c[0x0][0x358] ;  /* 0x00006b00ff0677ac */ /* 0x000e620008000a00 */
[----:B------:R-:W-:Y:S05]  /*00b0*/  BSSY.RECONVERGENT B0, `(.L_x_0) ;  /* 0x0000014000007945 */ /* 0x000fea0003800200 */
[----:B------:R-:W2:Y:S01]  /*00c0*/  LDC.64 R2, c[0x0][0x398] ;  /* 0x0000e600ff027b82 */ /* 0x000ea20000000a00 */
[----:B0-----:R-:W-:-:S05]  /*00d0*/  IADD3 R7, PT, PT, R15, -0x1, RZ ;  /* 0xffffffff0f077810 */ /* 0x001fca0007ffe0ff */
[----:B------:R-:W-:-:S05]  /*00e0*/  @!P0 IMAD R9, R7, UR5, RZ ;  /* 0x0000000507098c24 */ /* 0x000fca000f8e02ff */
[----:B------:R-:W-:Y:S01]  /*00f0*/  @!P0 IADD3 R8, PT, PT, R9, 0x1, RZ ;  /* 0x0000000109088810 */ /* 0x000fe20007ffe0ff */
[----:B-12---:R-:W-:Y:S06]  /*0100*/  @!P0 BRA `(.L_x_1) ;  /* 0x0000000000388947 */ /* 0x006fec0003800000 */
[----:B------:R-:W-:-:S06]  /*0110*/  UIADD3 UR4, UPT, UPT, UR5, -0x1, URZ ;  /* 0xffffffff05047890 */ /* 0x000fcc000fffe0ff */
[----:B------:R-:W-:-:S13]  /*0120*/  ISETP.NE.AND P0, PT, R0, UR4, PT ;  /* 0x0000000400007c0c */ /* 0x000fda000bf05270 */
[----:B------:R-:W-:-:S04]  /*0130*/  @!P0 IMAD R8, R7, UR5, R0 ;  /* 0x0000000507088c24 */ /* 0x000fc8000f8e0200 */
[----:B------:R-:W-:Y:S01]  /*0140*/  @!P0 VIADD R9, R8, 0xffffffff ;  /* 0xffffffff08098836 */ /* 0x000fe20000000000 */
[----:B------:R-:W-:Y:S06]  /*0150*/  @!P0 BRA `(.L_x_1) ;  /* 0x0000000000248947 */ /* 0x000fec0003800000 */
[----:B------:R-:W0:Y:S01]  /*0160*/  LDC.64 R4, c[0x0][0x398] ;  /* 0x0000e600ff047b82 */ /* 0x000e220000000a00 */
[----:B------:R-:W-:-:S04]  /*0170*/  IMAD R11, R7, UR5, R0 ;  /* 0x00000005070b7c24 */ /* 0x000fc8000f8e0200 */
[----:B0-----:R-:W-:-:S05]  /*0180*/  IMAD.WIDE R4, R11, 0x4, R4 ;  /* 0x000000040b047825 */ /* 0x001fca00078e0204 */
[----:B------:R-:W2:Y:S04]  /*0190*/  LDG.E R6, desc[UR6][R4.64] ;  /* 0x0000000604067981 */ /* 0x000ea8000c1e1900 */
[----:B------:R-:W2:Y:S01]  /*01a0*/  LDG.E R7, desc[UR6][R4.64+-0x4] ;  /* 0xfffffc0604077981 */ /* 0x000ea2000c1e1900 */
[C---:B------:R-:W-:Y:S01]  /*01b0*/  IADD3 R9, PT, PT, R11.reuse, -0x1, RZ ;  /* 0xffffffff0b097810 */ /* 0x040fe20007ffe0ff */
[----:B------:R-:W-:Y:S01]  /*01c0*/  VIADD R8, R11, 0x1 ;  /* 0x000000010b087836 */ /* 0x000fe20000000000 */
[----:B--2---:R-:W-:-:S13]  /*01d0*/  ISETP.GE.U32.AND P0, PT, R6, R7, PT ;  /* 0x000000070600720c */ /* 0x004fda0003f06070 */
[----:B------:R-:W-:-:S07]  /*01e0*/  @!P0 IADD3 R9, PT, PT, R11, RZ, RZ ;  /* 0x000000ff0b098210 */ /* 0x000fce0007ffe0ff */
.L_x_1:
[----:B------:R-:W-:Y:S05]  /*01f0*/  BSYNC.RECONVERGENT B0 ;  /* 0x0000000000007941 */ /* 0x000fea0003800200 */
.L_x_0:
[--C-:B------:R-:W-:Y:S01]  /*0200*/  IMAD.WIDE R4, R8, 0x4, R2.reuse ;  /* 0x0000000408047825 */ /* 0x100fe200078e0202 */
[----:B------:R-:W0:Y:S03]  /*0210*/  LDCU.64 UR8, c[0x0][0x380] ;  /* 0x00007000ff0877ac */ /* 0x000e260008000a00 */
[----:B------:R-:W-:Y:S02]  /*0220*/  IMAD.WIDE R6, R9, 0x4, R2 ;  /* 0x0000000409067825 */ /* 0x000fe400078e0202 */
[----:B------:R-:W2:Y:S04]  /*0230*/  LDG.E R4, desc[UR6][R4.64] ;  /* 0x0000000604047981 */ /* 0x000ea8000c1e1900 */
[----:B------:R-:W2:Y:S01]  /*0240*/  LDG.E R7, desc[UR6][R6.64] ;  /* 0x0000000606077981 */ /* 0x000ea2000c1e1900 */
[----:B------:R-:W-:-:S05]  /*0250*/  IMAD R15, R15, UR5, R0 ;  /* 0x000000050f0f7c24 */ /* 0x000fca000f8e0200 */
[----:B0-----:R-:W-:-:S04]  /*0260*/  IADD3 R10, P1, PT, R15, UR8, RZ ;  /* 0x000000080f0a7c10 */ /* 0x001fc8000ff3e0ff */
[----:B------:R-:W-:-:S05]  /*0270*/  LEA.HI.X.SX32 R11, R15, UR9, 0x1, P1 ;  /* 0x000000090f0b7c11 */ /* 0x000fca00088f0eff */
[----:B------:R-:W3:Y:S01]  /*0280*/  LDG.E.U8 R10, desc[UR6][R10.64] ;  /* 0x000000060a0a7981 */ /* 0x000ee2000c1e1100 */
[----:B--2---:R-:W-:Y:S02]  /*0290*/  ISETP.GE.U32.AND P0, PT, R4, R7, PT ;  /* 0x000000070400720c */ /* 0x004fe40003f06070 */
[----:B------:R-:W0:Y:S02]  /*02a0*/  LDC.64 R4, c[0x0][0x3a0] ;  /* 0x0000e800ff047b82 */ /* 0x000e240000000a00 */
[----:B------:R-:W-:-:S05]  /*02b0*/  SEL R13, R8, R9, !P0 ;  /* 0x00000009080d7207 */ /* 0x000fca0004000000 */
[----:B------:R-:W-:-:S06]  /*02c0*/  IMAD.WIDE R8, R13, 0x4, R2 ;  /* 0x000000040d087825 */ /* 0x000fcc00078e0202 */
[----:B------:R-:W3:Y:S01]  /*02d0*/  LDG.E R9, desc[UR6][R8.64] ;  /* 0x0000000608097981 */ /* 0x000ee2000c1e1900 */
[----:B------:R-:W-:-:S04]  /*02e0*/  IMAD.WIDE R2, R15, 0x4, R2 ;  /* 0x000000040f027825 */ /* 0x000fc800078e0202 */
[----:B0-----:R-:W-:Y:S01]  /*02f0*/  IMAD.WIDE R4, R15, 0x4, R4 ;  /* 0x000000040f047825 */ /* 0x001fe200078e0204 */
[----:B---3--:R-:W-:-:S05]  /*0300*/  IADD3 R7, PT, PT, R10, R9, RZ ;  /* 0x000000090a077210 */ /* 0x008fca0007ffe0ff */
[----:B------:R-:W-:Y:S04]  /*0310*/  STG.E desc[UR6][R2.64], R7 ;  /* 0x0000000702007986 */ /* 0x000fe8000c101906 */
[----:B------:R-:W-:Y:S01]  /*0320*/  STG.E desc[UR6][R4.64], R13 ;  /* 0x0000000d04007986 */ /* 0x000fe2000c101906 */
[----:B------:R-:W-:Y:S05]  /*0330*/  EXIT ;  /* 0x000000000000794d */ /* 0x000fea0003800000 */
.L_x_2:
[----:B------:R-:W-:-:S00]  /*0340*/  BRA `(.L_x_2) ;  /* 0xfffffffc00fc7947 */ /* 0x000fc0000383ffff */
[----:B------:R-:W-:-:S00]  /*0350*/  NOP ;  /* 0x0000000000007918 */ /* 0x000fc00000000000 */
        /* <DEDUP_REMOVED lines=10> */
.L_x_12:


//--------------------- .text._Z19edgeDetectionKernelPhiiPfS0_iS_ --------------------------
	.section	.text._Z19edgeDetectionKernelPhiiPfS0_iS_,"ax",@progbits
	.align	128
        .global         _Z19edgeDetectionKernelPhiiPfS0_iS_
        .type           _Z19edgeDetectionKernelPhiiPfS0_iS_,@function
        .size           _Z19edgeDetectionKernelPhiiPfS0_iS_,(.L_x_13 - _Z19edgeDetectionKernelPhiiPfS0_iS_)
        .other          _Z19edgeDetectionKernelPhiiPfS0_iS_,@"STO_CUDA_ENTRY STV_DEFAULT"
_Z19edgeDetectionKernelPhiiPfS0_iS_:
.text._Z19edgeDetectionKernelPhiiPfS0_iS_:
[----:B------:R-:W-:Y:S01]  /*0000*/  LDC R1, c[0x0][0x37c] ;  /* 0x0000df00ff017b82 */ /* 0x000fe20000000800 */
[----:B------:R-:W0:Y:S07]  /*0010*/  S2R R3, SR_TID.Y ;  /* 0x0000000000037919 */ /* 0x000e2e0000002200 */
[----:B------:R-:W0:Y:S01]  /*0020*/  S2UR UR4, SR_CTAID.Y ;  /* 0x00000000000479c3 */ /* 0x000e220000002600 */
[----:B------:R-:W1:Y:S01]  /*0030*/  LDCU.64 UR14, c[0x0][0x388] ;  /* 0x00007100ff0e77ac */ /* 0x000e620008000a00 */
[----:B------:R-:W2:Y:S06]  /*0040*/  S2R R2, SR_TID.X ;  /* 0x0000000000027919 */ /* 0x000eac0000002100 */
[----:B------:R-:W0:Y:S08]  /*0050*/  LDC R0, c[0x0][0x364] ;  /* 0x0000d900ff007b82 */ /* 0x000e300000000800 */
[----:B------:R-:W2:Y:S08]  /*0060*/  S2UR UR5, SR_CTAID.X ;  /* 0x00000000000579c3 */ /* 0x000eb00000002500 */
[----:B------:R-:W2:Y:S01]  /*0070*/  LDC R7, c[0x0][0x360] ;  /* 0x0000d800ff077b82 */ /* 0x000ea20000000800 */
[----:B0-----:R-:W-:-:S05]  /*0080*/  IMAD R0, R0, UR4, R3 ;  /* 0x0000000400007c24 */ /* 0x001fca000f8e0203 */
[----:B-1----:R-:W-:Y:S01]  /*0090*/  ISETP.GE.AND P0, PT, R0, UR15, PT ;  /* 0x0000000f00007c0c */ /* 0x002fe2000bf06270 */
[----:B--2---:R-:W-:-:S05]  /*00a0*/  IMAD R7, R7, UR5, R2 ;  /* 0x0000000507077c24 */ /* 0x004fca000f8e0202 */
[----:B------:R-:W-:-:S13]  /*00b0*/  ISETP.GE.OR P0, PT, R7, UR14, P0 ;  /* 0x0000000e07007c0c */ /* 0x000fda0008706670 */
[----:B------:R-:W-:Y:S05]  /*00c0*/  @P0 EXIT ;  /* 0x000000000000094d */ /* 0x000fea0003800000 */
[----:B------:R-:W0:Y:S01]  /*00d0*/  LDCU UR5, c[0x0][0x3a0] ;  /* 0x00007400ff0577ac */ /* 0x000e220008000800 */
[----:B------:R-:W-:Y:S02]  /*00e0*/  IMAD.MOV.U32 R9, RZ, RZ, RZ ;  /* 0x000000ffff097224 */ /* 0x000fe400078e00ff */
[----:B------:R-:W-:Y:S01]  /*00f0*/  IMAD.MOV.U32 R12, RZ, RZ, RZ ;  /* 0x000000ffff0c7224 */ /* 0x000fe200078e00ff */
[----:B------:R-:W1:Y:S01]  /*0100*/  LDCU.64 UR12, c[0x0][0x358] ;  /* 0x00006b00ff0c77ac */ /* 0x000e620008000a00 */
[----:B0-----:R-:W-:-:S09]  /*0110*/  UISETP.GE.AND UP0, UPT, UR5, 0x1, UPT ;  /* 0x000000010500788c */ /* 0x001fd2000bf06270 */
[----:B-1----:R-:W-:Y:S05]  /*0120*/  BRA.U !UP0, `(.L_x_3) ;  /* 0x0000000d08f47547 */ /* 0x002fea000b800000 */
[----:B------:R-:W-:Y:S01]  /*0130*/  USHF.R.U32.HI UR4, URZ, 0x1, UR5 ;  /* 0x00000001ff047899 */ /* 0x000fe20008011605 */
[----:B------:R-:W-:Y:S01]  /*0140*/  IMAD.MOV.U32 R12, RZ, RZ, RZ ;  /* 0x000000ffff0c7224 */ /* 0x000fe200078e00ff */
[----:B------:R-:W-:Y:S01]  /*0150*/  ULOP3.LUT UR8, UR5, 0x7, URZ, 0xc0, !UPT ;  /* 0x0000000705087892 */ /* 0x000fe2000f8ec0ff */
[----:B------:R-:W-:Y:S01]  /*0160*/  IMAD.MOV.U32 R9, RZ, RZ, RZ ;  /* 0x000000ffff097224 */ /* 0x000fe200078e00ff */
[----:B------:R-:W-:Y:S02]  /*0170*/  UIADD3 UR7, UPT, UPT, UR14, -0x1, URZ ;  /* 0xffffffff0e077890 */ /* 0x000fe4000fffe0ff */
[----:B------:R-:W-:Y:S01]  /*0180*/  VIADD R18, R0, -UR4 ;  /* 0x8000000400127c36 */ /* 0x000fe20008000000 */
[----:B------:R-:W-:Y:S01]  /*0190*/  ULOP3.LUT UR5, UR5, 0x7ffffff8, URZ, 0xc0, !UPT ;  /* 0x7ffffff805057892 */ /* 0x000fe2000f8ec0ff */
[----:B------:R-:W-:Y:S01]  /*01a0*/  VIADD R6, R7, -UR4 ;  /* 0x8000000407067c36 */ /* 0x000fe20008000000 */
[----:B------:R-:W-:-:S10]  /*01b0*/  UMOV UR4, URZ ;  /* 0x000000ff00047c82 */ /* 0x000fd40008000000 */
.L_x_9:
[----:B------:R-:W0:Y:S01]  /*01c0*/  LDCU UR6, c[0x0][0x3a0] ;  /* 0x00007400ff0677ac */ /* 0x000e220008000800 */
[----:B------:R-:W1:Y:S01]  /*01d0*/  LDC R3, c[0x0][0x38c] ;  /* 0x0000e300ff037b82 */ /* 0x000e620000000800 */
[----:B------:R-:W-:Y:S01]  /*01e0*/  VIADDMNMX R8, R18, UR4, RZ, !PT ;  /* 0x0000000412087c46 */ /* 0x000fe2000f8001ff */
[----:B------:R-:W-:Y:S01]  /*01f0*/  IMAD.MOV.U32 R13, RZ, RZ, RZ ;  /* 0x000000ffff0d7224 */ /* 0x000fe200078e00ff */
[----:B0-----:R-:W-:Y:S02]  /*0200*/  UISETP.GE.U32.AND UP1, UPT, UR6, 0x8, UPT ;  /* 0x000000080600788c */ /* 0x001fe4000bf26070 */
[----:B------:R-:W-:Y:S02]  /*0210*/  UIMAD UR15, UR4, UR6, URZ ;  /* 0x00000006040f72a4 */ /* 0x000fe4000f8e02ff */
[----:B------:R-:W-:Y:S01]  /*0220*/  UIADD3 UR4, UPT, UPT, UR4, 0x1, URZ ;  /* 0x0000000104047890 */ /* 0x000fe2000fffe0ff */
[----:B-1----:R-:W-:-:S03]  /*0230*/  VIADDMNMX R8, R3, 0xffffffff, R8, PT ;  /* 0xffffffff03087846 */ /* 0x002fc60003800108 */
[----:B------:R-:W-:Y:S01]  /*0240*/  UISETP.NE.AND UP0, UPT, UR4, UR6, UPT ;  /* 0x000000060400728c */ /* 0x000fe2000bf05270 */
[----:B------:R-:W-:Y:S10]  /*0250*/  BRA.U !UP1, `(.L_x_4) ;  /* 0x0000000509947547 */ /* 0x000ff4000b800000 */
[----:B------:R-:W-:Y:S01]  /*0260*/  IMAD.MOV.U32 R17, RZ, RZ, RZ ;  /* 0x000000ffff117224 */ /* 0x000fe200078e00ff */
[----:B------:R-:W0:Y:S01]  /*0270*/  LDCU UR9, c[0x0][0x388] ;  /* 0x00007100ff0977ac */ /* 0x000e220008000800 */
[----:B------:R-:W1:Y:S05]  /*0280*/  LDCU.64 UR10, c[0x0][0x380] ;  /* 0x00007000ff0a77ac */ /* 0x000e6a0008000a00 */
.L_x_5:
[----:B------:R-:W-:Y:S01]  /*0290*/  IMAD.IADD R15, R6, 0x1, R17 ;  /* 0x00000001060f7824 */ /* 0x000fe200078e0211 */
[----:B------:R-:W2:Y:S01]  /*02a0*/  LDC.64 R2, c[0x0][0x390] ;  /* 0x0000e400ff027b82 */ /* 0x000ea20000000a00 */
[----:B------:R-:W-:-:S03]  /*02b0*/  VIADD R13, R17, UR15 ;  /* 0x0000000f110d7c36 */ /* 0x000fc60008000000 */
[----:B------:R-:W-:-:S04]  /*02c0*/  VIMNMX R10, PT, PT, RZ, R15, !PT ;  /* 0x0000000fff0a7248 */ /* 0x000fc80007fe0100 */
[----:B------:R-:W-:Y:S01]  /*02d0*/  VIMNMX R11, PT, PT, R10, UR7, PT ;  /* 0x000000070a0b7c48 */ /* 0x000fe2000bfe0100 */
[----:B------:R-:W3:Y:S04]  /*02e0*/  LDC.64 R4, c[0x0][0x398] ;  /* 0x0000e600ff047b82 */ /* 0x000ee80000000a00 */
[----:B0-----:R-:W-:-:S05]  /*02f0*/  IMAD R11, R8, UR9, R11 ;  /* 0x00000009080b7c24 */ /* 0x001fca000f8e020b */
[----:B-1----:R-:W-:-:S04]  /*0300*/  IADD3 R10, P0, PT, R11, UR10, RZ ;  /* 0x0000000a0b0a7c10 */ /* 0x002fc8000ff1e0ff */
[----:B------:R-:W-:Y:S02]  /*0310*/  LEA.HI.X.SX32 R11, R11, UR11, 0x1, P0 ;  /* 0x0000000b0b0b7c11 */ /* 0x000fe400080f0eff */
[----:B------:R-:W-:Y:S01]  /*0320*/  VIADDMNMX R16, R15, 0x1, RZ, !PT ;  /* 0x000000010f107846 */ /* 0x000fe200078001ff */
[----:B--2---:R-:W-:Y:S02]  /*0330*/  IMAD.WIDE.U32 R2, R13, 0x4, R2 ;  /* 0x000000040d027825 */ /* 0x004fe400078e0002 */
[----:B------:R0:W2:Y:S01]  /*0340*/  LDG.E.U8 R14, desc[UR12][R10.64] ;  /* 0x0000000c0a0e7981 */ /* 0x0000a2000c1e1100 */
[----:B------:R-:W-:Y:S02]  /*0350*/  VIMNMX R19, PT, PT, R16, UR7, PT ;  /* 0x0000000710137c48 */ /* 0x000fe4000bfe0100 */
[----:B------:R-:W-:Y:S01]  /*0360*/  VIADDMNMX R16, R15, 0x2, RZ, !PT ;  /* 0x000000020f107846 */ /* 0x000fe200078001ff */
[----:B------:R-:W4:Y:S02]  /*0370*/  LDG.E R26, desc[UR12][R2.64] ;  /* 0x0000000c021a7981 */ /* 0x000f24000c1e1900 */
[----:B------:R-:W-:-:S02]  /*0380*/  IMAD R19, R8, UR9, R19 ;  /* 0x0000000908137c24 */ /* 0x000fc4000f8e0213 */
[----:B---3--:R-:W-:Y:S01]  /*0390*/  IMAD.WIDE.U32 R4, R13, 0x4, R4 ;  /* 0x000000040d047825 */ /* 0x008fe200078e0004 */
[----:B------:R-:W-:Y:S02]  /*03a0*/  VIMNMX R21, PT, PT, R16, UR7, PT ;  /* 0x0000000710157c48 */ /* 0x000fe4000bfe0100 */
[C---:B------:R-:W-:Y:S01]  /*03b0*/  IADD3 R24, P0, PT, R19.reuse, UR10, RZ ;  /* 0x0000000a13187c10 */ /* 0x040fe2000ff1e0ff */
[----:B------:R-:W3:Y:S02]  /*03c0*/  LDG.E R16, desc[UR12][R2.64+0x4] ;  /* 0x0000040c02107981 */ /* 0x000ee4000c1e1900 */
[----:B------:R-:W-:Y:S02]  /*03d0*/  IMAD R21, R8, UR9, R21 ;  /* 0x0000000908157c24 */ /* 0x000fe4000f8e0215 */
[----:B------:R-:W5:Y:S01]  /*03e0*/  LDG.E R13, desc[UR12][R4.64] ;  /* 0x0000000c040d7981 */ /* 0x000f62000c1e1900 */
[----:B------:R-:W-:Y:S02]  /*03f0*/  LEA.HI.X.SX32 R25, R19, UR11, 0x1, P0 ;  /* 0x0000000b13197c11 */ /* 0x000fe400080f0eff */
[C---:B0-----:R-:W-:Y:S01]  /*0400*/  IADD3 R10, P0, PT, R21.reuse, UR10, RZ ;  /* 0x0000000a150a7c10 */ /* 0x041fe2000ff1e0ff */
[----:B------:R-:W3:Y:S04]  /*0410*/  LDG.E R19, desc[UR12][R4.64+0x4] ;  /* 0x0000040c04137981 */ /* 0x000ee8000c1e1900 */
[----:B------:R0:W3:Y:S01]  /*0420*/  LDG.E.U8 R23, desc[UR12][R24.64] ;  /* 0x0000000c18177981 */ /* 0x0000e2000c1e1100 */
[----:B------:R-:W-:-:S03]  /*0430*/  LEA.HI.X.SX32 R11, R21, UR11, 0x1, P0 ;  /* 0x0000000b150b7c11 */ /* 0x000fc600080f0eff */
[----:B------:R-:W3:Y:S04]  /*0440*/  LDG.E R21, desc[UR12][R2.64+0x8] ;  /* 0x0000080c02157981 */ /* 0x000ee8000c1e1900 */
[----:B------:R1:W3:Y:S04]  /*0450*/  LDG.E.U8 R22, desc[UR12][R10.64] ;  /* 0x0000000c0a167981 */ /* 0x0002e8000c1e1100 */
[----:B------:R-:W3:Y:S01]  /*0460*/  LDG.E R20, desc[UR12][R4.64+0x8] ;  /* 0x0000080c04147981 */ /* 0x000ee2000c1e1900 */
[----:B------:R-:W-:-:S04]  /*0470*/  VIADDMNMX R27, R15, 0x3, RZ, !PT ;  /* 0x000000030f1b7846 */ /* 0x000fc800078001ff */
[----:B------:R-:W-:Y:S02]  /*0480*/  VIMNMX R27, PT, PT, R27, UR7, PT ;  /* 0x000000071b1b7c48 */ /* 0x000fe4000bfe0100 */
[----:B------:R-:W-:-:S04]  /*0490*/  VIADDMNMX R28, R15, 0x4, RZ, !PT ;  /* 0x000000040f1c7846 */ /* 0x000fc800078001ff */
[----:B------:R-:W-:Y:S02]  /*04a0*/  VIMNMX R29, PT, PT, R28, UR7, PT ;  /* 0x000000071c1d7c48 */ /* 0x000fe4000bfe0100 */
[----:B------:R-:W-:-:S03]  /*04b0*/  VIADDMNMX R28, R15, 0x6, RZ, !PT ;  /* 0x000000060f1c7846 */ /* 0x000fc600078001ff */
[----:B0-----:R-:W-:Y:S01]  /*04c0*/  IMAD R24, R8, UR9, R29 ;  /* 0x0000000908187c24 */ /* 0x001fe2000f8e021d */
[----:B------:R-:W-:Y:S02]  /*04d0*/  VIMNMX R29, PT, PT, R28, UR7, PT ;  /* 0x000000071c1d7c48 */ /* 0x000fe4000bfe0100 */
[C---:B------:R-:W-:Y:S02]  /*04e0*/  VIADDMNMX R28, R15.reuse, 0x7, RZ, !PT ;  /* 0x000000070f1c7846 */ /* 0x040fe400078001ff */
[----:B--2---:R-:W-:Y:S01]  /*04f0*/  I2FP.F32.U32 R25, R14 ;  /* 0x0000000e00197245 */ /* 0x004fe20000201000 */
[----:B------:R-:W-:Y:S01]  /*0500*/  IMAD R14, R8, UR9, R27 ;  /* 0x00000009080e7c24 */ /* 0x000fe2000f8e021b */
[----:B------:R-:W-:-:S04]  /*0510*/  VIADDMNMX R27, R15, 0x5, RZ, !PT ;  /* 0x000000050f1b7846 */ /* 0x000fc800078001ff */
[----:B------:R-:W-:Y:S02]  /*0520*/  VIMNMX R27, PT, PT, R27, UR7, PT ;  /* 0x000000071b1b7c48 */ /* 0x000fe4000bfe0100 */
[----:B-1----:R-:W-:-:S03]  /*0530*/  IADD3 R10, P0, PT, R14, UR10, RZ ;  /* 0x0000000a0e0a7c10 */ /* 0x002fc6000ff1e0ff */
[----:B------:R-:W-:Y:S02]  /*0540*/  IMAD R27, R8, UR9, R27 ;  /* 0x00000009081b7c24 */ /* 0x000fe4000f8e021b */
[-C--:B----4-:R-:W-:Y:S01]  /*0550*/  FFMA R9, R26, R25.reuse, R9 ;  /* 0x000000191a097223 */ /* 0x090fe20000000009 */
[----:B------:R-:W-:Y:S01]  /*0560*/  LEA.HI.X.SX32 R11, R14, UR11, 0x1, P0 ;  /* 0x0000000b0e0b7c11 */ /* 0x000fe200080f0eff */
[----:B-----5:R-:W-:Y:S01]  /*0570*/  FFMA R26, R13, R25, R12 ;  /* 0x000000190d1a7223 */ /* 0x020fe2000000000c */
[C---:B------:R-:W-:Y:S02]  /*0580*/  IADD3 R14, P0, PT, R27.reuse, UR10, RZ ;  /* 0x0000000a1b0e7c10 */ /* 0x040fe4000ff1e0ff */
[----:B------:R-:W-:Y:S02]  /*0590*/  IADD3 R12, P1, PT, R24, UR10, RZ ;  /* 0x0000000a180c7c10 */ /* 0x000fe4000ff3e0ff */
[----:B------:R-:W-:Y:S01]  /*05a0*/  LEA.HI.X.SX32 R15, R27, UR11, 0x1, P0 ;  /* 0x0000000b1b0f7c11 */ /* 0x000fe200080f0eff */
[----:B------:R-:W-:Y:S01]  /*05b0*/  IMAD R27, R8, UR9, R29 ;  /* 0x00000009081b7c24 */ /* 0x000fe2000f8e021d */
[----:B------:R-:W-:-:S02]  /*05c0*/  LEA.HI.X.SX32 R13, R24, UR11, 0x1, P1 ;  /* 0x0000000b180d7c11 */ /* 0x000fc400088f0eff */
[----:B------:R-:W-:Y:S01]  /*05d0*/  VIMNMX R29, PT, PT, R28, UR7, PT ;  /* 0x000000071c1d7c48 */ /* 0x000fe2000bfe0100 */
[----:B------:R0:W2:Y:S01]  /*05e0*/  LDG.E.U8 R24, desc[UR12][R10.64] ;  /* 0x0000000c0a187981 */ /* 0x0000a2000c1e1100 */
[----:B---3--:R-:W-:-:S03]  /*05f0*/  I2FP.F32.U32 R23, R23 ;  /* 0x0000001700177245 */ /* 0x008fc60000201000 */
[----:B------:R1:W3:Y:S02]  /*0600*/  LDG.E.U8 R25, desc[UR12][R12.64] ;  /* 0x0000000c0c197981 */ /* 0x0002e4000c1e1100 */
[-C--:B------:R-:W-:Y:S01]  /*0610*/  FFMA R16, R16, R23.reuse, R9 ;  /* 0x0000001710107223 */ /* 0x080fe20000000009 */
[----:B------:R-:W-:Y:S01]  /*0620*/  FFMA R23, R19, R23, R26 ;  /* 0x0000001713177223 */ /* 0x000fe2000000001a */
[----:B------:R-:W4:Y:S01]  /*0630*/  LDG.E R9, desc[UR12][R2.64+0xc] ;  /* 0x00000c0c02097981 */ /* 0x000f22000c1e1900 */
[----:B0-----:R-:W-:-:S03]  /*0640*/  IADD3 R10, P0, PT, R27, UR10, RZ ;  /* 0x0000000a1b0a7c10 */ /* 0x001fc6000ff1e0ff */
[----:B------:R-:W5:Y:S01]  /*0650*/  LDG.E R19, desc[UR12][R4.64+0xc] ;  /* 0x00000c0c04137981 */ /* 0x000f62000c1e1900 */
[----:B-1----:R-:W-:Y:S01]  /*0660*/  IMAD R13, R8, UR9, R29 ;  /* 0x00000009080d7c24 */ /* 0x002fe2000f8e021d */
[----:B------:R-:W-:Y:S02]  /*0670*/  LEA.HI.X.SX32 R11, R27, UR11, 0x1, P0 ;  /* 0x0000000b1b0b7c11 */ /* 0x000fe400080f0eff */
[----:B------:R-:W5:Y:S01]  /*0680*/  LDG.E.U8 R14, desc[UR12][R14.64] ;  /* 0x0000000c0e0e7981 */ /* 0x000f62000c1e1100 */
[----:B------:R-:W-:Y:S02]  /*0690*/  I2FP.F32.U32 R26, R22 ;  /* 0x00000016001a7245 */ /* 0x000fe40000201000 */
[----:B------:R-:W-:Y:S01]  /*06a0*/  IADD3 R12, P0, PT, R13, UR10, RZ ;  /* 0x0000000a0d0c7c10 */ /* 0x000fe2000ff1e0ff */
[----:B------:R-:W5:Y:S02]  /*06b0*/  LDG.E R22, desc[UR12][R4.64+0x10] ;  /* 0x0000100c04167981 */ /* 0x000f64000c1e1900 */
[-C--:B------:R-:W-:Y:S01]  /*06c0*/  FFMA R16, R21, R26.reuse, R16 ;  /* 0x0000001a15107223 */ /* 0x080fe20000000010 */
[----:B------:R-:W-:Y:S01]  /*06d0*/  LEA.HI.X.SX32 R13, R13, UR11, 0x1, P0 ;  /* 0x0000000b0d0d7c11 */ /* 0x000fe200080f0eff */
[----:B------:R-:W5:Y:S04]  /*06e0*/  LDG.E.U8 R10, desc[UR12][R10.64] ;  /* 0x0000000c0a0a7981 */ /* 0x000f68000c1e1100 */
[----:B------:R-:W5:Y:S01]  /*06f0*/  LDG.E R15, desc[UR12][R2.64+0x10] ;  /* 0x0000100c020f7981 */ /* 0x000f62000c1e1900 */
[----:B------:R-:W-:-:S03]  /*0700*/  FFMA R26, R20, R26, R23 ;  /* 0x0000001a141a7223 */ /* 0x000fc60000000017 */
[----:B------:R-:W5:Y:S04]  /*0710*/  LDG.E R21, desc[UR12][R2.64+0x14] ;  /* 0x0000140c02157981 */ /* 0x000f68000c1e1900 */
[----:B------:R-:W5:Y:S04]  /*0720*/  LDG.E R20, desc[UR12][R4.64+0x14] ;  /* 0x0000140c04147981 */ /* 0x000f68000c1e1900 */
[----:B------:R-:W5:Y:S04]  /*0730*/  LDG.E.U8 R12, desc[UR12][R12.64] ;  /* 0x0000000c0c0c7981 */ /* 0x000f68000c1e1100 */
[----:B------:R-:W5:Y:S04]  /*0740*/  LDG.E R27, desc[UR12][R2.64+0x18] ;  /* 0x0000180c021b7981 */ /* 0x000f68000c1e1900 */
[----:B------:R-:W5:Y:S04]  /*0750*/  LDG.E R23, desc[UR12][R4.64+0x18] ;  /* 0x0000180c04177981 */ /* 0x000f68000c1e1900 */
[----:B------:R-:W5:Y:S04]  /*0760*/  LDG.E R11, desc[UR12][R2.64+0x1c] ;  /* 0x00001c0c020b7981 */ /* 0x000f68000c1e1900 */
[----:B------:R-:W5:Y:S01]  /*0770*/  LDG.E R28, desc[UR12][R4.64+0x1c] ;  /* 0x00001c0c041c7981 */ /* 0x000f62000c1e1900 */
[----:B------:R-:W-:-:S05]  /*0780*/  VIADD R17, R17, 0x8 ;  /* 0x0000000811117836 */ /* 0x000fca0000000000 */
[----:B------:R-:W-:Y:S02]  /*0790*/  ISETP.NE.AND P0, PT, R17, UR5, PT ;  /* 0x0000000511007c0c */ /* 0x000fe4000bf05270 */
[----:B--2---:R-:W-:Y:S02]  /*07a0*/  I2FP.F32.U32 R24, R24 ;  /* 0x0000001800187245 */ /* 0x004fe40000201000 */
[----:B---3--:R-:W-:-:S03]  /*07b0*/  I2FP.F32.U32 R25, R25 ;  /* 0x0000001900197245 */ /* 0x008fc60000201000 */
[-C--:B----4-:R-:W-:Y:S01]  /*07c0*/  FFMA R16, R9, R24.reuse, R16 ;  /* 0x0000001809107223 */ /* 0x090fe20000000010 */
[----:B-----5:R-:W-:Y:S01]  /*07d0*/  FFMA R19, R19, R24, R26 ;  /* 0x0000001813137223 */ /* 0x020fe2000000001a */
[----:B------:R-:W-:-:S03]  /*07e0*/  I2FP.F32.U32 R14, R14 ;  /* 0x0000000e000e7245 */ /* 0x000fc60000201000 */
[-C--:B------:R-:W-:Y:S01]  /*07f0*/  FFMA R19, R22, R25.reuse, R19 ;  /* 0x0000001916137223 */ /* 0x080fe20000000013 */
[----:B------:R-:W-:Y:S01]  /*0800*/  I2FP.F32.U32 R10, R10 ;  /* 0x0000000a000a7245 */ /* 0x000fe20000201000 */
[----:B------:R-:W-:-:S04]  /*0810*/  FFMA R16, R15, R25, R16 ;  /* 0x000000190f107223 */ /* 0x000fc80000000010 */
[-C--:B------:R-:W-:Y:S01]  /*0820*/  FFMA R16, R21, R14.reuse, R16 ;  /* 0x0000000e15107223 */ /* 0x080fe20000000010 */
[----:B------:R-:W-:Y:S01]  /*0830*/  FFMA R20, R20, R14, R19 ;  /* 0x0000000e14147223 */ /* 0x000fe20000000013 */
[----:B------:R-:W-:Y:S02]  /*0840*/  I2FP.F32.U32 R12, R12 ;  /* 0x0000000c000c7245 */ /* 0x000fe40000201000 */
[-C--:B------:R-:W-:Y:S01]  /*0850*/  FFMA R16, R27, R10.reuse, R16 ;  /* 0x0000000a1b107223 */ /* 0x080fe20000000010 */
[----:B------:R-:W-:-:S03]  /*0860*/  FFMA R23, R23, R10, R20 ;  /* 0x0000000a17177223 */ /* 0x000fc60000000014 */
[-C--:B------:R-:W-:Y:S01]  /*0870*/  FFMA R9, R11, R12.reuse, R16 ;  /* 0x0000000c0b097223 */ /* 0x080fe20000000010 */
[----:B------:R-:W-:Y:S01]  /*0880*/  FFMA R12, R28, R12, R23 ;  /* 0x0000000c1c0c7223 */ /* 0x000fe20000000017 */
[----:B------:R-:W-:Y:S06]  /*0890*/  @P0 BRA `(.L_x_5) ;  /* 0xfffffff8007c0947 */ /* 0x000fec000383ffff */
[----:B------:R-:W-:-:S07]  /*08a0*/  IMAD.U32 R13, RZ, RZ, UR5 ;  /* 0x00000005ff0d7e24 */ /* 0x000fce000f8e00ff */
.L_x_4:
[----:B------:R-:W-:-:S09]  /*08b0*/  UISETP.NE.AND UP1, UPT, UR8, URZ, UPT ;  /* 0x000000ff0800728c */ /* 0x000fd2000bf25270 */
[----:B------:R-:W-:Y:S05]  /*08c0*/  BRA.U !UP1, `(.L_x_6) ;  /* 0x0000000909087547 */ /* 0x000fea000b800000 */
[----:B------:R-:W-:Y:S02]  /*08d0*/  UIADD3 UR9, UPT, UPT, UR8, -0x1, URZ ;  /* 0xffffffff08097890 */ /* 0x000fe4000fffe0ff */
[----:B------:R-:W-:Y:S02]  /*08e0*/  ULOP3.LUT UP2, UR10, UR6, 0x3, URZ, 0xc0, !UPT ;  /* 0x00000003060a7892 */ /* 0x000fe4000f84c0ff */
[----:B------:R-:W-:-:S09]  /*08f0*/  UISETP.GE.U32.AND UP1, UPT, UR9, 0x3, UPT ;  /* 0x000000030900788c */ /* 0x000fd2000bf26070 */
[----:B------:R-:W-:Y:S05]  /*0900*/  BRA.U !UP1, `(.L_x_7) ;  /* 0x0000000109f87547 */ /* 0x000fea000b800000 */
[----:B------:R-:W0:Y:S01]  /*0910*/  LDCU UR9, c[0x0][0x388] ;  /* 0x00007100ff0977ac */ /* 0x000e220008000800 */
[----:B------:R-:W-:Y:S01]  /*0920*/  IMAD.IADD R10, R6, 0x1, R13 ;  /* 0x00000001060a7824 */ /* 0x000fe200078e020d */
[----:B------:R-:W-:Y:S01]  /*0930*/  IADD3 R20, P0, PT, R13, UR15, RZ ;  /* 0x0000000f0d147c10 */ /* 0x000fe2000ff1e0ff */
[----:B------:R-:W1:Y:S01]  /*0940*/  LDC.64 R16, c[0x0][0x390] ;  /* 0x0000e400ff107b82 */ /* 0x000e620000000a00 */
[----:B------:R-:W2:Y:S02]  /*0950*/  LDCU.128 UR16, c[0x0][0x390] ;  /* 0x00007200ff1077ac */ /* 0x000ea40008000c00 */
[----:B------:R-:W-:Y:S01]  /*0960*/  VIMNMX R2, PT, PT, RZ, R10, !PT ;  /* 0x0000000aff027248 */ /* 0x000fe20007fe0100 */
[----:B------:R-:W-:Y:S01]  /*0970*/  IMAD.X R3, RZ, RZ, RZ, P0 ;  /* 0x000000ffff037224 */ /* 0x000fe200000e06ff */
[----:B------:R-:W3:Y:S01]  /*0980*/  LDCU.64 UR20, c[0x0][0x380] ;  /* 0x00007000ff1477ac */ /* 0x000ee20008000a00 */
[----:B------:R-:W-:Y:S02]  /*0990*/  VIADDMNMX R4, R10, 0x1, RZ, !PT ;  /* 0x000000010a047846 */ /* 0x000fe400078001ff */
[----:B------:R-:W4:Y:S01]  /*09a0*/  LDC.64 R14, c[0x0][0x398] ;  /* 0x0000e600ff0e7b82 */ /* 0x000f220000000a00 */
[----:B------:R-:W-:-:S02]  /*09b0*/  VIMNMX R5, PT, PT, R2, UR7, PT ;  /* 0x0000000702057c48 */ /* 0x000fc4000bfe0100 */
[C---:B------:R-:W-:Y:S01]  /*09c0*/  SHF.L.U64.HI R3, R20.reuse, 0x2, R3 ;  /* 0x0000000214037819 */ /* 0x040fe20000010203 */
[----:B------:R-:W-:Y:S01]  /*09d0*/  IMAD.SHL.U32 R20, R20, 0x4, RZ ;  /* 0x0000000414147824 */ /* 0x000fe200078e00ff */
[----:B------:R-:W-:Y:S02]  /*09e0*/  VIMNMX R19, PT, PT, R4, UR7, PT ;  /* 0x0000000704137c48 */ /* 0x000fe4000bfe0100 */
[----:B------:R-:W-:Y:S01]  /*09f0*/  VIADDMNMX R2, R10, 0x2, RZ, !PT ;  /* 0x000000020a027846 */ /* 0x000fe200078001ff */
[----:B0-----:R-:W-:Y:S01]  /*0a00*/  IMAD R21, R8, UR9, R5 ;  /* 0x0000000908157c24 */ /* 0x001fe2000f8e0205 */
[----:B------:R-:W-:Y:S01]  /*0a10*/  VIADDMNMX R10, R10, 0x3, RZ, !PT ;  /* 0x000000030a0a7846 */ /* 0x000fe200078001ff */
[----:B------:R-:W-:Y:S01]  /*0a20*/  IMAD R19, R8, UR9, R19 ;  /* 0x0000000908137c24 */ /* 0x000fe2000f8e0213 */
[----:B--2---:R-:W-:Y:S02]  /*0a30*/  IADD3 R4, P2, PT, R20, UR16, RZ ;  /* 0x0000001014047c10 */ /* 0x004fe4000ff5e0ff */
[----:B------:R-:W-:-:S02]  /*0a40*/  VIMNMX R11, PT, PT, R2, UR7, PT ;  /* 0x00000007020b7c48 */ /* 0x000fc4000bfe0100 */
[----:B------:R-:W-:Y:S02]  /*0a50*/  IADD3 R2, P0, PT, R20, UR18, RZ ;  /* 0x0000001214027c10 */ /* 0x000fe4000ff1e0ff */
[----:B---3--:R-:W-:Y:S01]  /*0a60*/  IADD3 R20, P1, PT, R21, UR20, RZ ;  /* 0x0000001415147c10 */ /* 0x008fe2000ff3e0ff */
[----:B------:R-:W-:Y:S01]  /*0a70*/  IMAD R11, R8, UR9, R11 ;  /* 0x00000009080b7c24 */ /* 0x000fe2000f8e020b */
[----:B------:R-:W-:Y:S02]  /*0a80*/  IADD3.X R5, PT, PT, R3, UR17, RZ, P2, !PT ;  /* 0x0000001103057c10 */ /* 0x000fe400097fe4ff */
[----:B------:R-:W-:Y:S02]  /*0a90*/  IADD3 R22, P2, PT, R19, UR20, RZ ;  /* 0x0000001413167c10 */ /* 0x000fe4000ff5e0ff */
[----:B------:R-:W-:Y:S01]  /*0aa0*/  VIMNMX R27, PT, PT, R10, UR7, PT ;  /* 0x000000070a1b7c48 */ /* 0x000fe2000bfe0100 */
[----:B------:R-:W-:Y:S01]  /*0ab0*/  VIADD R25, R13, UR15 ;  /* 0x0000000f0d197c36 */ /* 0x000fe20008000000 */
[----:B------:R-:W-:Y:S01]  /*0ac0*/  LEA.HI.X.SX32 R21, R21, UR21, 0x1, P1 ;  /* 0x0000001515157c11 */ /* 0x000fe200088f0eff */
[----:B------:R-:W2:Y:S01]  /*0ad0*/  LDG.E R26, desc[UR12][R4.64+0x8] ;  /* 0x0000080c041a7981 */ /* 0x000ea2000c1e1900 */
[----:B------:R-:W-:-:S02]  /*0ae0*/  IADD3.X R3, PT, PT, R3, UR19, RZ, P0, !PT ;  /* 0x0000001303037c10 */ /* 0x000fc400087fe4ff */
[----:B------:R-:W-:Y:S01]  /*0af0*/  LEA.HI.X.SX32 R23, R19, UR21, 0x1, P2 ;  /* 0x0000001513177c11 */ /* 0x000fe200090f0eff */
[----:B------:R-:W-:Y:S01]  /*0b00*/  IMAD R19, R8, UR9, R27 ;  /* 0x0000000908137c24 */ /* 0x000fe2000f8e021b */
[----:B------:R-:W-:Y:S01]  /*0b10*/  IADD3 R10, P0, PT, R11, UR20, RZ ;  /* 0x000000140b0a7c10 */ /* 0x000fe2000ff1e0ff */
[----:B-1----:R-:W-:Y:S01]  /*0b20*/  IMAD.WIDE.U32 R16, R25, 0x4, R16 ;  /* 0x0000000419107825 */ /* 0x002fe200078e0010 */
[----:B------:R-:W3:Y:S02]  /*0b30*/  LDG.E.U8 R20, desc[UR12][R20.64] ;  /* 0x0000000c14147981 */ /* 0x000ee4000c1e1100 */
[----:B------:R-:W-:Y:S01]  /*0b40*/  LEA.HI.X.SX32 R11, R11, UR21, 0x1, P0 ;  /* 0x000000150b0b7c11 */ /* 0x000fe200080f0eff */
[----:B----4-:R-:W-:Y:S01]  /*0b50*/  IMAD.WIDE.U32 R14, R25, 0x4, R14 ;  /* 0x00000004190e7825 */ /* 0x010fe200078e000e */
[C---:B------:R-:W-:Y:S01]  /*0b60*/  IADD3 R24, P0, PT, R19.reuse, UR20, RZ ;  /* 0x0000001413187c10 */ /* 0x040fe2000ff1e0ff */
[----:B------:R-:W4:Y:S04]  /*0b70*/  LDG.E.U8 R22, desc[UR12][R22.64] ;  /* 0x0000000c16167981 */ /* 0x000f28000c1e1100 */
[----:B------:R-:W5:Y:S01]  /*0b80*/  LDG.E R16, desc[UR12][R16.64] ;  /* 0x0000000c10107981 */ /* 0x000f62000c1e1900 */
[----:B------:R-:W-:-:S03]  /*0b90*/  LEA.HI.X.SX32 R25, R19, UR21, 0x1, P0 ;  /* 0x0000001513197c11 */ /* 0x000fc600080f0eff */
[----:B------:R-:W2:Y:S04]  /*0ba0*/  LDG.E R15, desc[UR12][R14.64] ;  /* 0x0000000c0e0f7981 */ /* 0x000ea8000c1e1900 */
[----:B------:R-:W2:Y:S04]  /*0bb0*/  LDG.E.U8 R10, desc[UR12][R10.64] ;  /* 0x0000000c0a0a7981 */ /* 0x000ea8000c1e1100 */
[----:B------:R-:W2:Y:S04]  /*0bc0*/  LDG.E R21, desc[UR12][R4.64+0x4] ;  /* 0x0000040c04157981 */ /* 0x000ea8000c1e1900 */
[----:B------:R-:W2:Y:S04]  /*0bd0*/  LDG.E R19, desc[UR12][R2.64+0x4] ;  /* 0x0000040c02137981 */ /* 0x000ea8000c1e1900 */
[----:B------:R-:W2:Y:S04]  /*0be0*/  LDG.E.U8 R24, desc[UR12][R24.64] ;  /* 0x0000000c18187981 */ /* 0x000ea8000c1e1100 */
[----:B------:R-:W2:Y:S04]  /*0bf0*/  LDG.E R23, desc[UR12][R2.64+0x8] ;  /* 0x0000080c02177981 */ /* 0x000ea8000c1e1900 */
[----:B------:R-:W2:Y:S04]  /*0c00*/  LDG.E R27, desc[UR12][R4.64+0xc] ;  /* 0x00000c0c041b7981 */ /* 0x000ea8000c1e1900 */
[----:B------:R-:W2:Y:S01]  /*0c10*/  LDG.E R28, desc[UR12][R2.64+0xc] ;  /* 0x00000c0c021c7981 */ /* 0x000ea2000c1e1900 */
[----:B------:R-:W-:Y:S01]  /*0c20*/  VIADD R13, R13, 0x4 ;  /* 0x000000040d0d7836 */ /* 0x000fe20000000000 */
[----:B---3--:R-:W-:-:S02]  /*0c30*/  I2FP.F32.U32 R20, R20 ;  /* 0x0000001400147245 */ /* 0x008fc40000201000 */
[----:B----4-:R-:W-:-:S03]  /*0c40*/  I2FP.F32.U32 R22, R22 ;  /* 0x0000001600167245 */ /* 0x010fc60000201000 */
[-C--:B-----5:R-:W-:Y:S01]  /*0c50*/  FFMA R16, R16, R20.reuse, R9 ;  /* 0x0000001410107223 */ /* 0x0a0fe20000000009 */
[----:B--2---:R-:W-:Y:S01]  /*0c60*/  FFMA R12, R15, R20, R12 ;  /* 0x000000140f0c7223 */ /* 0x004fe2000000000c */
[----:B------:R-:W-:Y:S02]  /*0c70*/  I2FP.F32.U32 R10, R10 ;  /* 0x0000000a000a7245 */ /* 0x000fe40000201000 */
[-C--:B------:R-:W-:Y:S01]  /*0c80*/  FFMA R21, R21, R22.reuse, R16 ;  /* 0x0000001615157223 */ /* 0x080fe20000000010 */
[----:B------:R-:W-:-:S03]  /*0c90*/  FFMA R12, R19, R22, R12 ;  /* 0x00000016130c7223 */ /* 0x000fc6000000000c */
[----:B------:R-:W-:Y:S01]  /*0ca0*/  FFMA R26, R26, R10, R21 ;  /* 0x0000000a1a1a7223 */ /* 0x000fe20000000015 */
[----:B------:R-:W-:Y:S01]  /*0cb0*/  I2FP.F32.U32 R24, R24 ;  /* 0x0000001800187245 */ /* 0x000fe20000201000 */
[----:B------:R-:W-:-:S04]  /*0cc0*/  FFMA R23, R23, R10, R12 ;  /* 0x0000000a17177223 */ /* 0x000fc8000000000c */
[-C--:B------:R-:W-:Y:S01]  /*0cd0*/  FFMA R9, R27, R24.reuse, R26 ;  /* 0x000000181b097223 */ /* 0x080fe2000000001a */
[----:B------:R-:W-:-:S07]  /*0ce0*/  FFMA R12, R28, R24, R23 ;  /* 0x000000181c0c7223 */ /* 0x000fce0000000017 */
.L_x_7:
[----:B------:R-:W-:Y:S05]  /*0cf0*/  BRA.U !UP2, `(.L_x_6) ;  /* 0x000000010afc7547 */ /* 0x000fea000b800000 */
[----:B------:R-:W-:Y:S02]  /*0d00*/  UISETP.NE.AND UP1, UPT, UR10, 0x1, UPT ;  /* 0x000000010a00788c */ /* 0x000fe4000bf25270 */
[----:B------:R-:W-:-:S04]  /*0d10*/  ULOP3.LUT UR6, UR6, 0x1, URZ, 0xc0, !UPT ;  /* 0x0000000106067892 */ /* 0x000fc8000f8ec0ff */
[----:B------:R-:W-:-:S03]  /*0d20*/  UISETP.NE.U32.AND UP2, UPT, UR6, 0x1, UPT ;  /* 0x000000010600788c */ /* 0x000fc6000bf45070 */
[----:B------:R-:W-:Y:S08]  /*0d30*/  BRA.U !UP1, `(.L_x_8) ;  /* 0x0000000109a07547 */ /* 0x000ff0000b800000 */
[----:B------:R-:W0:Y:S01]  /*0d40*/  LDCU UR6, c[0x0][0x388] ;  /* 0x00007100ff0677ac */ /* 0x000e220008000800 */
[----:B------:R-:W-:Y:S01]  /*0d50*/  IMAD.IADD R2, R6, 0x1, R13 ;  /* 0x0000000106027824 */ /* 0x000fe200078e020d */
[----:B------:R-:W1:Y:S01]  /*0d60*/  LDC.64 R16, c[0x0][0x390] ;  /* 0x0000e400ff107b82 */ /* 0x000e620000000a00 */
[----:B------:R-:W-:Y:S01]  /*0d70*/  VIADD R19, R13, UR15 ;  /* 0x0000000f0d137c36 */ /* 0x000fe20008000000 */
[----:B------:R-:W2:Y:S02]  /*0d80*/  LDCU.64 UR10, c[0x0][0x380] ;  /* 0x00007000ff0a77ac */ /* 0x000ea40008000a00 */
[----:B------:R-:W-:Y:S01]  /*0d90*/  VIMNMX R3, PT, PT, RZ, R2, !PT ;  /* 0x00000002ff037248 */ /* 0x000fe20007fe0100 */
[----:B------:R-:W3:Y:S01]  /*0da0*/  LDCU.128 UR16, c[0x0][0x390] ;  /* 0x00007200ff1077ac */ /* 0x000ee20008000c00 */
[----:B------:R-:W-:Y:S02]  /*0db0*/  VIADDMNMX R4, R2, 0x1, RZ, !PT ;  /* 0x0000000102047846 */ /* 0x000fe400078001ff */
[----:B------:R-:W4:Y:S01]  /*0dc0*/  LDC.64 R14, c[0x0][0x398] ;  /* 0x0000e600ff0e7b82 */ /* 0x000f220000000a00 */
[----:B------:R-:W-:-:S02]  /*0dd0*/  VIMNMX R3, PT, PT, R3, UR7, PT ;  /* 0x0000000703037c48 */ /* 0x000fc4000bfe0100 */
[----:B------:R-:W-:Y:S02]  /*0de0*/  IADD3 R2, P1, PT, R13, UR15, RZ ;  /* 0x0000000f0d027c10 */ /* 0x000fe4000ff3e0ff */
[----:B------:R-:W-:Y:S01]  /*0df0*/  VIMNMX R11, PT, PT, R4, UR7, PT ;  /* 0x00000007040b7c48 */ /* 0x000fe2000bfe0100 */
[C---:B0-----:R-:W-:Y:S02]  /*0e00*/  IMAD R3, R8.reuse, UR6, R3 ;  /* 0x0000000608037c24 */ /* 0x041fe4000f8e0203 */
[----:B------:R-:W-:Y:S02]  /*0e10*/  IMAD.X R5, RZ, RZ, RZ, P1 ;  /* 0x000000ffff057224 */ /* 0x000fe400008e06ff */
[----:B------:R-:W-:Y:S01]  /*0e20*/  IMAD R11, R8, UR6, R11 ;  /* 0x00000006080b7c24 */ /* 0x000fe2000f8e020b */
[----:B--2---:R-:W-:-:S04]  /*0e30*/  IADD3 R20, P0, PT, R3, UR10, RZ ;  /* 0x0000000a03147c10 */ /* 0x004fc8000ff1e0ff */
[----:B------:R-:W-:Y:S02]  /*0e40*/  LEA.HI.X.SX32 R21, R3, UR11, 0x1, P0 ;  /* 0x0000000b03157c11 */ /* 0x000fe400080f0eff */
[C---:B------:R-:W-:Y:S01]  /*0e50*/  SHF.L.U64.HI R3, R2.reuse, 0x2, R5 ;  /* 0x0000000202037819 */ /* 0x040fe20000010205 */
[----:B------:R-:W-:Y:S01]  /*0e60*/  IMAD.SHL.U32 R2, R2, 0x4, RZ ;  /* 0x0000000402027824 */ /* 0x000fe200078e00ff */
[----:B------:R-:W-:Y:S01]  /*0e70*/  IADD3 R10, P2, PT, R11, UR10, RZ ;  /* 0x0000000a0b0a7c10 */ /* 0x000fe2000ff5e0ff */
[C---:B-1----:R-:W-:Y:S01]  /*0e80*/  IMAD.WIDE.U32 R16, R19.reuse, 0x4, R16 ;  /* 0x0000000413107825 */ /* 0x042fe200078e0010 */
[----:B------:R-:W2:Y:S02]  /*0e90*/  LDG.E.U8 R20, desc[UR12][R20.64] ;  /* 0x0000000c14147981 */ /* 0x000ea4000c1e1100 */
[C---:B---3--:R-:W-:Y:S01]  /*0ea0*/  IADD3 R4, P0, PT, R2.reuse, UR16, RZ ;  /* 0x0000001002047c10 */ /* 0x048fe2000ff1e0ff */
[----:B----4-:R-:W-:Y:S01]  /*0eb0*/  IMAD.WIDE.U32 R14, R19, 0x4, R14 ;  /* 0x00000004130e7825 */ /* 0x010fe200078e000e */
[----:B------:R-:W-:Y:S01]  /*0ec0*/  IADD3 R2, P1, PT, R2, UR18, RZ ;  /* 0x0000001202027c10 */ /* 0x000fe2000ff3e0ff */
[----:B------:R-:W3:Y:S01]  /*0ed0*/  LDG.E R16, desc[UR12][R16.64] ;  /* 0x0000000c10107981 */ /* 0x000ee2000c1e1900 */
[----:B------:R-:W-:-:S02]  /*0ee0*/  LEA.HI.X.SX32 R11, R11, UR11, 0x1, P2 ;  /* 0x0000000b0b0b7c11 */ /* 0x000fc400090f0eff */
[C---:B------:R-:W-:Y:S01]  /*0ef0*/  IADD3.X R5, PT, PT, R3.reuse, UR17, RZ, P0, !PT ;  /* 0x0000001103057c10 */ /* 0x040fe200087fe4ff */
[----:B------:R-:W4:Y:S01]  /*0f00*/  LDG.E R15, desc[UR12][R14.64] ;  /* 0x0000000c0e0f7981 */ /* 0x000f22000c1e1900 */
[----:B------:R-:W-:-:S03]  /*0f10*/  IADD3.X R3, PT, PT, R3, UR19, RZ, P1, !PT ;  /* 0x0000001303037c10 */ /* 0x000fc60008ffe4ff */
[----:B------:R-:W5:Y:S04]  /*0f20*/  LDG.E.U8 R10, desc[UR12][R10.64] ;  /* 0x0000000c0a0a7981 */ /* 0x000f68000c1e1100 */
[----:B------:R-:W5:Y:S04]  /*0f30*/  LDG.E R4, desc[UR12][R4.64+0x4] ;  /* 0x0000040c04047981 */ /* 0x000f68000c1e1900 */
[----:B------:R-:W5:Y:S01]  /*0f40*/  LDG.E R3, desc[UR12][R2.64+0x4] ;  /* 0x0000040c02037981 */ /* 0x000f62000c1e1900 */
[----:B------:R-:W-:Y:S01]  /*0f50*/  VIADD R13, R13, 0x2 ;  /* 0x000000020d0d7836 */ /* 0x000fe20000000000 */
[----:B--2---:R-:W-:-:S05]  /*0f60*/  I2FP.F32.U32 R20, R20 ;  /* 0x0000001400147245 */ /* 0x004fca0000201000 */
[-C--:B---3--:R-:W-:Y:S01]  /*0f70*/  FFMA R9, R16, R20.reuse, R9 ;  /* 0x0000001410097223 */ /* 0x088fe20000000009 */
[----:B----4-:R-:W-:Y:S01]  /*0f80*/  FFMA R12, R15, R20, R12 ;  /* 0x000000140f0c7223 */ /* 0x010fe2000000000c */
[----:B-----5:R-:W-:-:S05]  /*0f90*/  I2FP.F32.U32 R19, R10 ;  /* 0x0000000a00137245 */ /* 0x020fca0000201000 */
[-C--:B------:R-:W-:Y:S01]  /*0fa0*/  FFMA R9, R4, R19.reuse, R9 ;  /* 0x0000001304097223 */ /* 0x080fe20000000009 */
[----:B------:R-:W-:-:S07]  /*0fb0*/  FFMA R12, R3, R19, R12 ;  /* 0x00000013030c7223 */ /* 0x000fce000000000c */
.L_x_8:
[----:B------:R-:W-:Y:S05]  /*0fc0*/  BRA.U UP2, `(.L_x_6) ;  /* 0x0000000102487547 */ /* 0x000fea000b800000 */
[----:B------:R-:W0:Y:S01]  /*0fd0*/  LDCU UR6, c[0x0][0x388] ;  /* 0x00007100ff0677ac */ /* 0x000e220008000800 */
[----:B------:R-:W1:Y:S01]  /*0fe0*/  LDC.64 R4, c[0x0][0x390] ;  /* 0x0000e400ff047b82 */ /* 0x000e620000000a00 */
[----:B------:R-:W-:Y:S01]  /*0ff0*/  VIADDMNMX R10, R6, R13, RZ, !PT ;  /* 0x0000000d060a7246 */ /* 0x000fe200078001ff */
[----:B------:R-:W-:Y:S01]  /*1000*/  VIADD R13, R13, UR15 ;  /* 0x0000000f0d0d7c36 */ /* 0x000fe20008000000 */
[----:B------:R-:W2:Y:S02]  /*1010*/  LDCU.64 UR10, c[0x0][0x380] ;  /* 0x00007000ff0a77ac */ /* 0x000ea40008000a00 */
[----:B------:R-:W-:-:S03]  /*1020*/  VIMNMX R11, PT, PT, R10, UR7, PT ;  /* 0x000000070a0b7c48 */ /* 0x000fc6000bfe0100 */
[----:B------:R-:W3:Y:S02]  /*1030*/  LDC.64 R2, c[0x0][0x398] ;  /* 0x0000e600ff027b82 */ /* 0x000ee40000000a00 */
[----:B0-----:R-:W-:-:S05]  /*1040*/  IMAD R11, R8, UR6, R11 ;  /* 0x00000006080b7c24 */ /* 0x001fca000f8e020b */
[----:B--2---:R-:W-:Y:S01]  /*1050*/  IADD3 R10, P0, PT, R11, UR10, RZ ;  /* 0x0000000a0b0a7c10 */ /* 0x004fe2000ff1e0ff */
[----:B-1----:R-:W-:-:S03]  /*1060*/  IMAD.WIDE.U32 R4, R13, 0x4, R4 ;  /* 0x000000040d047825 */ /* 0x002fc600078e0004 */
[----:B------:R-:W-:-:S03]  /*1070*/  LEA.HI.X.SX32 R11, R11, UR11, 0x1, P0 ;  /* 0x0000000b0b0b7c11 */ /* 0x000fc600080f0eff */
[----:B------:R-:W2:Y:S01]  /*1080*/  LDG.E R4, desc[UR12][R4.64] ;  /* 0x0000000c04047981 */ /* 0x000ea2000c1e1900 */
[----:B---3--:R-:W-:-:S03]  /*1090*/  IMAD.WIDE.U32 R2, R13, 0x4, R2 ;  /* 0x000000040d027825 */ /* 0x008fc600078e0002 */
[----:B------:R-:W3:Y:S04]  /*10a0*/  LDG.E.U8 R10, desc[UR12][R10.64] ;  /* 0x0000000c0a0a7981 */ /* 0x000ee8000c1e1100 */
[----:B------:R-:W4:Y:S01]  /*10b0*/  LDG.E R3, desc[UR12][R2.64] ;  /* 0x0000000c02037981 */ /* 0x000f22000c1e1900 */
[----:B---3--:R-:W-:-:S05]  /*10c0*/  I2FP.F32.U32 R8, R10 ;  /* 0x0000000a00087245 */ /* 0x008fca0000201000 */
[-C--:B--2---:R-:W-:Y:S01]  /*10d0*/  FFMA R9, R4, R8.reuse, R9 ;  /* 0x0000000804097223 */ /* 0x084fe20000000009 */
[----:B----4-:R-:W-:-:S07]  /*10e0*/  FFMA R12, R3, R8, R12 ;  /* 0x00000008030c7223 */ /* 0x010fce000000000c */
.L_x_6:
[----:B------:R-:W-:Y:S05]  /*10f0*/  BRA.U UP0, `(.L_x_9) ;  /* 0xfffffff100307547 */ /* 0x000fea000b83ffff */
.L_x_3:
[----:B------:R-:W0:Y:S01]  /*1100*/  LDCU UR6, c[0x0][0x388] ;  /* 0x00007100ff0677ac */ /* 0x000e220008000800 */
[----:B------:R-:W-:Y:S01]  /*1110*/  FADD R9, |R12|, |R9| ;  /* 0x400000090c097221 */ /* 0x000fe20000000200 */
[----:B------:R-:W1:Y:S05]  /*1120*/  LDCU.64 UR4, c[0x0][0x3a8] ;  /* 0x00007500ff0477ac */ /* 0x000e6a0008000a00 */
[----:B------:R-:W2:Y:S01]  /*1130*/  F2I.U32.TRUNC.NTZ R9, R9 ;  /* 0x0000000900097305 */ /* 0x000ea2000020f000 */
[----:B0-----:R-:W-:-:S05]  /*1140*/  IMAD R0, R0, UR6, R7 ;  /* 0x0000000600007c24 */ /* 0x001fca000f8e0207 */
[----:B-1----:R-:W-:-:S04]  /*1150*/  IADD3 R2, P0, PT, R0, UR4, RZ ;  /* 0x0000000400027c10 */ /* 0x002fc8000ff1e0ff */
[----:B------:R-:W-:-:S05]  /*1160*/  LEA.HI.X.SX32 R3, R0, UR5, 0x1, P0 ;  /* 0x0000000500037c11 */ /* 0x000fca00080f0eff */
[----:B--2---:R-:W-:Y:S01]  /*1170*/  STG.E.U8 desc[UR12][R2.64], R9 ;  /* 0x0000000902007986 */ /* 0x004fe2000c10110c */
[----:B------:R-:W-:Y:S05]  /*1180*/  EXIT ;  /* 0x000000000000794d */ /* 0x000fea0003800000 */
.L_x_10:
        /* <DEDUP_REMOVED lines=15> */
.L_x_13:


//--------------------- .text._Z24convertToGrayscaleKernelP6uchar3iiPh --------------------------
	.section	.text._Z24convertToGrayscaleKernelP6uchar3iiPh,"ax",@progbits
	.align	128
        .global         _Z24convertToGrayscaleKernelP6uchar3iiPh
        .type           _Z24convertToGrayscaleKernelP6uchar3iiPh,@function
        .size           _Z24convertToGrayscaleKernelP6uchar3iiPh,(.L_x_14 - _Z24convertToGrayscaleKernelP6uchar3iiPh)
        .other          _Z24convertToGrayscaleKernelP6uchar3iiPh,@"STO_CUDA_ENTRY STV_DEFAULT"
_Z24convertToGrayscaleKernelP6uchar3iiPh:
.text._Z24convertToGrayscaleKernelP6uchar3iiPh:
        /* <DEDUP_REMOVED lines=13> */
[----:B------:R-:W0:Y:S01]  /*00d0*/  LDC.64 R2, c[0x0][0x380] ;  /* 0x0000e000ff027b82 */ /* 0x000e220000000a00 */
[----:B------:R-:W1:Y:S01]  /*00e0*/  LDCU.64 UR4, c[0x0][0x358] ;  /* 0x00006b00ff0477ac */ /* 0x000e620008000a00 */
[----:B------:R-:W-:Y:S01]  /*00f0*/  IMAD R5, R0, UR6, R5 ;  /* 0x0000000600057c24 */ /* 0x000fe2000f8e0205 */
[----:B------:R-:W2:Y:S03]  /*0100*/  LDCU.64 UR8, c[0x0][0x390] ;  /* 0x00007200ff0877ac */ /* 0x000ea60008000a00 */
[----:B0-----:R-:W-:-:S05]  /*0110*/  IMAD.WIDE R2, R5, 0x3, R2 ;  /* 0x0000000305027825 */ /* 0x001fca00078e0202 */
[----:B-1----:R-:W3:Y:S04]  /*0120*/  LDG.E.U8 R4, desc[UR4][R2.64+0x1] ;  /* 0x0000010402047981 */ /* 0x002ee8000c1e1100 */
[----:B------:R-:W4:Y:S04]  /*0130*/  LDG.E.U8 R0, desc[UR4][R2.64] ;  /* 0x0000000402007981 */ /* 0x000f28000c1e1100 */
[----:B------:R-:W5:Y:S01]  /*0140*/  LDG.E.U8 R6, desc[UR4][R2.64+0x2] ;  /* 0x0000020402067981 */ /* 0x000f62000c1e1100 */
[----:B---3--:R-:W-:Y:S02]  /*0150*/  I2FP.F32.U32 R4, R4 ;  /* 0x0000000400047245 */ /* 0x008fe40000201000 */
[----:B----4-:R-:W-:-:S03]  /*0160*/  I2FP.F32.U32 R0, R0 ;  /* 0x0000000000007245 */ /* 0x010fc60000201000 */
[----:B------:R-:W-:Y:S01]  /*0170*/  FMUL R7, R4, 0.58700001239776611328 ;  /* 0x3f1645a204077820 */ /* 0x000fe20000400000 */
[C---:B--2---:R-:W-:Y:S02]  /*0180*/  IADD3 R4, P0, PT, R5.reuse, UR8, RZ ;  /* 0x0000000805047c10 */ /* 0x044fe4000ff1e0ff */
[----:B-----5:R-:W-:Y:S01]  /*0190*/  I2FP.F32.U32 R9, R6 ;  /* 0x0000000600097245 */ /* 0x020fe20000201000 */
[----:B------:R-:W-:Y:S01]  /*01a0*/  FFMA R0, R0, 0.29899999499320983887, R7 ;  /* 0x3e99168700007823 */ /* 0x000fe20000000007 */
[----:B------:R-:W-:-:S03]  /*01b0*/  LEA.HI.X.SX32 R5, R5, UR9, 0x1, P0 ;  /* 0x0000000905057c11 */ /* 0x000fc600080f0eff */
[----:B------:R-:W-:-:S04]  /*01c0*/  FFMA R0, R9, 0.11400000005960464478, R0 ;  /* 0x3de978d509007823 */ /* 0x000fc80000000000 */
[----:B------:R-:W0:Y:S02]  /*01d0*/  F2I.U32.TRUNC.NTZ R7, R0 ;  /* 0x0000000000077305 */ /* 0x000e24000020f000 */
[----:B0-----:R-:W-:Y:S01]  /*01e0*/  STG.E.U8 desc[UR4][R4.64], R7 ;  /* 0x0000000704007986 */ /* 0x001fe2000c101104 */
[----:B------:R-:W-:Y:S05]  /*01f0*/  EXIT ;  /* 0x000000000000794d */ /* 0x000fea0003800000 */
.L_x_11:
        /* <DEDUP_REMOVED lines=16> */
.L_x_14:


//--------------------- .nv.shared.reserved.0     --------------------------
	.section	.nv.shared.reserved.0,"aw",@nobits
	.weak		__nv_reservedSMEM_offset_0_alias
	.size		__nv_reservedSMEM_offset_0_alias, 0, 64
	.other		__nv_reservedSMEM_offset_0_alias,@"STO_CUDA_RESERVED_SHARED STV_DEFAULT"
__nv_reservedSMEM_offset_0_alias:
	.zero		0
	.zero		64


//--------------------- .nv.constant0._Z31computeMinimumEnergyOnRowKernelPhiiiPjS0_ --------------------------
	.section	.nv.constant0._Z31computeMinimumEnergyOnRowKernelPhiiiPjS0_,"a",@progbits
	.sectionflags	@""
	.align	4
.nv.constant0._Z31computeMinimumEnergyOnRowKernelPhiiiPjS0_:
	.zero		936


//--------------------- .nv.constant0._Z19edgeDetectionKernelPhiiPfS0_iS_ --------------------------
	.section	.nv.constant0._Z19edgeDetectionKernelPhiiPfS0_iS_,"a",@progbits
	.sectionflags	@""
	.align	4
.nv.constant0._Z19edgeDetectionKernelPhiiPfS0_iS_:
	.zero		944


//--------------------- .nv.constant0._Z24convertToGrayscaleKernelP6uchar3iiPh --------------------------
	.section	.nv.constant0._Z24convertToGrayscaleKernelP6uchar3iiPh,"a",@progbits
	.sectionflags	@""
	.align	4
.nv.constant0._Z24convertToGrayscaleKernelP6uchar3iiPh:
	.zero		920


//--------------------- SYMBOLS --------------------------

	.type		.nv.reservedSmem.offset0,@object
	.size		.nv.reservedSmem.offset0,0x4
